//
// Generated by NVIDIA NVVM Compiler
//
// Compiler Build ID: CL-36424714
// Cuda compilation tools, release 13.0, V13.0.88
// Based on NVVM 20.0.0
//

.version 9.0
.target sm_100
.address_size 64

	// .globl	_Z17setupRandomStreamjP17curandStateXORWOW
.extern .func  (.param .b32 func_retval0) vprintf
(
	.param .b64 vprintf_param_0,
	.param .b64 vprintf_param_1
)
;
.func  (.param .b64 func_retval0) __internal_accurate_pow
(
	.param .b64 __internal_accurate_pow_param_0,
	.param .b64 __internal_accurate_pow_param_1
)
;
.global .align 4 .b8 precalc_xorwow_matrix[102400];
.global .align 4 .b8 precalc_xorwow_offset_matrix[102400];
.global .align 4 .b8 mrg32k3aM1[2304];
.global .align 4 .b8 mrg32k3aM2[2304];
.global .align 4 .b8 mrg32k3aM1SubSeq[2016];
.global .align 4 .b8 mrg32k3aM2SubSeq[2016];
.global .align 4 .b8 mrg32k3aM1Seq[2304];
.global .align 4 .b8 mrg32k3aM2Seq[2304];
.const .align 8 .b8 __cr_lgamma_table[72];
// _ZZ16geneticAlgorithmbP10ChromosomeP17curandStateXORWOWP7ProjectS0_E15blockPopulation has been demoted
.global .align 1 .b8 $str[40] = {45, 45, 62, 32, 68, 101, 118, 105, 99, 101, 32, 67, 104, 114, 111, 109, 111, 115, 111, 109, 101, 58, 32, 40, 65, 58, 37, 108, 102, 44, 32, 66, 58, 37, 108, 102, 41, 32, 32};
.global .align 1 .b8 $str$3[28] = {65, 118, 101, 114, 97, 103, 101, 68, 114, 105, 102, 116, 80, 101, 114, 99, 101, 110, 116, 97, 103, 101, 58, 32, 37, 102, 10};
.global .align 1 .b8 $str$4[9] = {45, 45, 73, 68, 58, 37, 100, 32};
.global .align 1 .b8 $str$5[16] = {68, 95, 70, 105, 116, 110, 101, 115, 115, 58, 32, 37, 108, 102, 10};
.global .align 1 .b8 $str$6[13] = {73, 110, 105, 116, 105, 97, 108, 105, 122, 101, 100, 32};
.global .align 1 .b8 $str$7[35] = {10, 61, 62, 71, 80, 85, 32, 73, 116, 101, 114, 97, 116, 105, 111, 110, 32, 37, 100, 32, 104, 97, 115, 32, 99, 111, 109, 112, 108, 101, 116, 101, 100, 58};
.global .align 1 .b8 $str$8[27] = {61, 73, 116, 101, 114, 97, 116, 105, 111, 110, 32, 37, 100, 32, 104, 97, 115, 32, 112, 114, 105, 110, 116, 101, 100, 10};

.visible .entry _Z17setupRandomStreamjP17curandStateXORWOW(
	.param .u32 _Z17setupRandomStreamjP17curandStateXORWOW_param_0,
	.param .u64 .ptr .align 1 _Z17setupRandomStreamjP17curandStateXORWOW_param_1
)
{
	.reg .pred 	%p<24>;
	.reg .b32 	%r<409>;
	.reg .b64 	%rd<18>;

	ld.param.u32 	%r182, [_Z17setupRandomStreamjP17curandStateXORWOW_param_0];
	ld.param.u64 	%rd8, [_Z17setupRandomStreamjP17curandStateXORWOW_param_1];
	cvta.to.global.u64 	%rd9, %rd8;
	mov.u32 	%r183, %ntid.x;
	mov.u32 	%r184, %ctaid.x;
	mov.u32 	%r185, %tid.x;
	mad.lo.s32 	%r186, %r183, %r184, %r185;
	cvt.s64.s32 	%rd17, %r186;
	mul.wide.s32 	%rd10, %r186, 48;
	add.s64 	%rd2, %rd9, %rd10;
	xor.b32  	%r187, %r182, -1429050551;
	mul.lo.s32 	%r188, %r187, 1099087573;
	add.s32 	%r189, %r188, -638133224;
	add.s32 	%r190, %r188, 123456789;
	st.global.v2.u32 	[%rd2], {%r189, %r190};
	xor.b32  	%r191, %r188, 362436069;
	mov.b32 	%r192, -123459836;
	st.global.v2.u32 	[%rd2+8], {%r191, %r192};
	add.s32 	%r193, %r188, 5783321;
	mov.b32 	%r194, -589760388;
	st.global.v2.u32 	[%rd2+16], {%r194, %r193};
	setp.eq.s32 	%p1, %r186, 0;
	@%p1 bra 	$L__BB0_42;
	mov.b32 	%r315, 0;
	mov.u64 	%rd12, precalc_xorwow_matrix;
$L__BB0_2:
	and.b64  	%rd4, %rd17, 3;
	setp.eq.s64 	%p2, %rd4, 0;
	@%p2 bra 	$L__BB0_41;
	mul.wide.u32 	%rd11, %r315, 3200;
	add.s64 	%rd5, %rd12, %rd11;
	cvt.u32.u64 	%r2, %rd4;
	mov.b32 	%r316, 0;
$L__BB0_4:
	mov.b32 	%r329, 0;
	mov.u32 	%r330, %r329;
	mov.u32 	%r331, %r329;
	mov.u32 	%r332, %r329;
	mov.u32 	%r333, %r329;
	mov.u32 	%r322, %r329;
$L__BB0_5:
	mul.wide.u32 	%rd13, %r322, 4;
	add.s64 	%rd14, %rd2, %rd13;
	ld.global.u32 	%r10, [%rd14+4];
	shl.b32 	%r11, %r322, 5;
	mov.b32 	%r328, 0;
$L__BB0_6:
	.pragma "nounroll";
	shr.u32 	%r199, %r10, %r328;
	and.b32  	%r200, %r199, 1;
	setp.eq.b32 	%p3, %r200, 1;
	not.pred 	%p4, %p3;
	add.s32 	%r201, %r11, %r328;
	mul.lo.s32 	%r202, %r201, 5;
	mul.wide.u32 	%rd15, %r202, 4;
	add.s64 	%rd6, %rd5, %rd15;
	@%p4 bra 	$L__BB0_8;
	ld.global.u32 	%r203, [%rd6];
	xor.b32  	%r333, %r333, %r203;
	ld.global.u32 	%r204, [%rd6+4];
	xor.b32  	%r332, %r332, %r204;
	ld.global.u32 	%r205, [%rd6+8];
	xor.b32  	%r331, %r331, %r205;
	ld.global.u32 	%r206, [%rd6+12];
	xor.b32  	%r330, %r330, %r206;
	ld.global.u32 	%r207, [%rd6+16];
	xor.b32  	%r329, %r329, %r207;
$L__BB0_8:
	and.b32  	%r209, %r199, 2;
	setp.eq.s32 	%p5, %r209, 0;
	@%p5 bra 	$L__BB0_10;
	ld.global.u32 	%r210, [%rd6+20];
	xor.b32  	%r333, %r333, %r210;
	ld.global.u32 	%r211, [%rd6+24];
	xor.b32  	%r332, %r332, %r211;
	ld.global.u32 	%r212, [%rd6+28];
	xor.b32  	%r331, %r331, %r212;
	ld.global.u32 	%r213, [%rd6+32];
	xor.b32  	%r330, %r330, %r213;
	ld.global.u32 	%r214, [%rd6+36];
	xor.b32  	%r329, %r329, %r214;
$L__BB0_10:
	and.b32  	%r216, %r199, 4;
	setp.eq.s32 	%p6, %r216, 0;
	@%p6 bra 	$L__BB0_12;
	ld.global.u32 	%r217, [%rd6+40];
	xor.b32  	%r333, %r333, %r217;
	ld.global.u32 	%r218, [%rd6+44];
	xor.b32  	%r332, %r332, %r218;
	ld.global.u32 	%r219, [%rd6+48];
	xor.b32  	%r331, %r331, %r219;
	ld.global.u32 	%r220, [%rd6+52];
	xor.b32  	%r330, %r330, %r220;
	ld.global.u32 	%r221, [%rd6+56];
	xor.b32  	%r329, %r329, %r221;
$L__BB0_12:
	and.b32  	%r223, %r199, 8;
	setp.eq.s32 	%p7, %r223, 0;
	@%p7 bra 	$L__BB0_14;
	ld.global.u32 	%r224, [%rd6+60];
	xor.b32  	%r333, %r333, %r224;
	ld.global.u32 	%r225, [%rd6+64];
	xor.b32  	%r332, %r332, %r225;
	ld.global.u32 	%r226, [%rd6+68];
	xor.b32  	%r331, %r331, %r226;
	ld.global.u32 	%r227, [%rd6+72];
	xor.b32  	%r330, %r330, %r227;
	ld.global.u32 	%r228, [%rd6+76];
	xor.b32  	%r329, %r329, %r228;
$L__BB0_14:
	and.b32  	%r230, %r199, 16;
	setp.eq.s32 	%p8, %r230, 0;
	@%p8 bra 	$L__BB0_16;
	ld.global.u32 	%r231, [%rd6+80];
	xor.b32  	%r333, %r333, %r231;
	ld.global.u32 	%r232, [%rd6+84];
	xor.b32  	%r332, %r332, %r232;
	ld.global.u32 	%r233, [%rd6+88];
	xor.b32  	%r331, %r331, %r233;
	ld.global.u32 	%r234, [%rd6+92];
	xor.b32  	%r330, %r330, %r234;
	ld.global.u32 	%r235, [%rd6+96];
	xor.b32  	%r329, %r329, %r235;
$L__BB0_16:
	and.b32  	%r237, %r199, 32;
	setp.eq.s32 	%p9, %r237, 0;
	@%p9 bra 	$L__BB0_18;
	ld.global.u32 	%r238, [%rd6+100];
	xor.b32  	%r333, %r333, %r238;
	ld.global.u32 	%r239, [%rd6+104];
	xor.b32  	%r332, %r332, %r239;
	ld.global.u32 	%r240, [%rd6+108];
	xor.b32  	%r331, %r331, %r240;
	ld.global.u32 	%r241, [%rd6+112];
	xor.b32  	%r330, %r330, %r241;
	ld.global.u32 	%r242, [%rd6+116];
	xor.b32  	%r329, %r329, %r242;
$L__BB0_18:
	and.b32  	%r244, %r199, 64;
	setp.eq.s32 	%p10, %r244, 0;
	@%p10 bra 	$L__BB0_20;
	ld.global.u32 	%r245, [%rd6+120];
	xor.b32  	%r333, %r333, %r245;
	ld.global.u32 	%r246, [%rd6+124];
	xor.b32  	%r332, %r332, %r246;
	ld.global.u32 	%r247, [%rd6+128];
	xor.b32  	%r331, %r331, %r247;
	ld.global.u32 	%r248, [%rd6+132];
	xor.b32  	%r330, %r330, %r248;
	ld.global.u32 	%r249, [%rd6+136];
	xor.b32  	%r329, %r329, %r249;
$L__BB0_20:
	and.b32  	%r251, %r199, 128;
	setp.eq.s32 	%p11, %r251, 0;
	@%p11 bra 	$L__BB0_22;
	ld.global.u32 	%r252, [%rd6+140];
	xor.b32  	%r333, %r333, %r252;
	ld.global.u32 	%r253, [%rd6+144];
	xor.b32  	%r332, %r332, %r253;
	ld.global.u32 	%r254, [%rd6+148];
	xor.b32  	%r331, %r331, %r254;
	ld.global.u32 	%r255, [%rd6+152];
	xor.b32  	%r330, %r330, %r255;
	ld.global.u32 	%r256, [%rd6+156];
	xor.b32  	%r329, %r329, %r256;
$L__BB0_22:
	and.b32  	%r258, %r199, 256;
	setp.eq.s32 	%p12, %r258, 0;
	@%p12 bra 	$L__BB0_24;
	ld.global.u32 	%r259, [%rd6+160];
	xor.b32  	%r333, %r333, %r259;
	ld.global.u32 	%r260, [%rd6+164];
	xor.b32  	%r332, %r332, %r260;
	ld.global.u32 	%r261, [%rd6+168];
	xor.b32  	%r331, %r331, %r261;
	ld.global.u32 	%r262, [%rd6+172];
	xor.b32  	%r330, %r330, %r262;
	ld.global.u32 	%r263, [%rd6+176];
	xor.b32  	%r329, %r329, %r263;
$L__BB0_24:
	and.b32  	%r265, %r199, 512;
	setp.eq.s32 	%p13, %r265, 0;
	@%p13 bra 	$L__BB0_26;
	ld.global.u32 	%r266, [%rd6+180];
	xor.b32  	%r333, %r333, %r266;
	ld.global.u32 	%r267, [%rd6+184];
	xor.b32  	%r332, %r332, %r267;
	ld.global.u32 	%r268, [%rd6+188];
	xor.b32  	%r331, %r331, %r268;
	ld.global.u32 	%r269, [%rd6+192];
	xor.b32  	%r330, %r330, %r269;
	ld.global.u32 	%r270, [%rd6+196];
	xor.b32  	%r329, %r329, %r270;
$L__BB0_26:
	and.b32  	%r272, %r199, 1024;
	setp.eq.s32 	%p14, %r272, 0;
	@%p14 bra 	$L__BB0_28;
	ld.global.u32 	%r273, [%rd6+200];
	xor.b32  	%r333, %r333, %r273;
	ld.global.u32 	%r274, [%rd6+204];
	xor.b32  	%r332, %r332, %r274;
	ld.global.u32 	%r275, [%rd6+208];
	xor.b32  	%r331, %r331, %r275;
	ld.global.u32 	%r276, [%rd6+212];
	xor.b32  	%r330, %r330, %r276;
	ld.global.u32 	%r277, [%rd6+216];
	xor.b32  	%r329, %r329, %r277;
$L__BB0_28:
	and.b32  	%r279, %r199, 2048;
	setp.eq.s32 	%p15, %r279, 0;
	@%p15 bra 	$L__BB0_30;
	ld.global.u32 	%r280, [%rd6+220];
	xor.b32  	%r333, %r333, %r280;
	ld.global.u32 	%r281, [%rd6+224];
	xor.b32  	%r332, %r332, %r281;
	ld.global.u32 	%r282, [%rd6+228];
	xor.b32  	%r331, %r331, %r282;
	ld.global.u32 	%r283, [%rd6+232];
	xor.b32  	%r330, %r330, %r283;
	ld.global.u32 	%r284, [%rd6+236];
	xor.b32  	%r329, %r329, %r284;
$L__BB0_30:
	and.b32  	%r286, %r199, 4096;
	setp.eq.s32 	%p16, %r286, 0;
	@%p16 bra 	$L__BB0_32;
	ld.global.u32 	%r287, [%rd6+240];
	xor.b32  	%r333, %r333, %r287;
	ld.global.u32 	%r288, [%rd6+244];
	xor.b32  	%r332, %r332, %r288;
	ld.global.u32 	%r289, [%rd6+248];
	xor.b32  	%r331, %r331, %r289;
	ld.global.u32 	%r290, [%rd6+252];
	xor.b32  	%r330, %r330, %r290;
	ld.global.u32 	%r291, [%rd6+256];
	xor.b32  	%r329, %r329, %r291;
$L__BB0_32:
	and.b32  	%r293, %r199, 8192;
	setp.eq.s32 	%p17, %r293, 0;
	@%p17 bra 	$L__BB0_34;
	ld.global.u32 	%r294, [%rd6+260];
	xor.b32  	%r333, %r333, %r294;
	ld.global.u32 	%r295, [%rd6+264];
	xor.b32  	%r332, %r332, %r295;
	ld.global.u32 	%r296, [%rd6+268];
	xor.b32  	%r331, %r331, %r296;
	ld.global.u32 	%r297, [%rd6+272];
	xor.b32  	%r330, %r330, %r297;
	ld.global.u32 	%r298, [%rd6+276];
	xor.b32  	%r329, %r329, %r298;
$L__BB0_34:
	and.b32  	%r300, %r199, 16384;
	setp.eq.s32 	%p18, %r300, 0;
	@%p18 bra 	$L__BB0_36;
	ld.global.u32 	%r301, [%rd6+280];
	xor.b32  	%r333, %r333, %r301;
	ld.global.u32 	%r302, [%rd6+284];
	xor.b32  	%r332, %r332, %r302;
	ld.global.u32 	%r303, [%rd6+288];
	xor.b32  	%r331, %r331, %r303;
	ld.global.u32 	%r304, [%rd6+292];
	xor.b32  	%r330, %r330, %r304;
	ld.global.u32 	%r305, [%rd6+296];
	xor.b32  	%r329, %r329, %r305;
$L__BB0_36:
	and.b32  	%r307, %r199, 32768;
	setp.eq.s32 	%p19, %r307, 0;
	@%p19 bra 	$L__BB0_38;
	ld.global.u32 	%r308, [%rd6+300];
	xor.b32  	%r333, %r333, %r308;
	ld.global.u32 	%r309, [%rd6+304];
	xor.b32  	%r332, %r332, %r309;
	ld.global.u32 	%r310, [%rd6+308];
	xor.b32  	%r331, %r331, %r310;
	ld.global.u32 	%r311, [%rd6+312];
	xor.b32  	%r330, %r330, %r311;
	ld.global.u32 	%r312, [%rd6+316];
	xor.b32  	%r329, %r329, %r312;
$L__BB0_38:
	add.s32 	%r328, %r328, 16;
	setp.ne.s32 	%p20, %r328, 32;
	@%p20 bra 	$L__BB0_6;
	mad.lo.s32 	%r313, %r322, -31, %r11;
	add.s32 	%r322, %r313, 1;
	setp.ne.s32 	%p21, %r322, 5;
	@%p21 bra 	$L__BB0_5;
	st.global.u32 	[%rd2+4], %r333;
	st.global.u32 	[%rd2+8], %r332;
	st.global.u32 	[%rd2+12], %r331;
	st.global.u32 	[%rd2+16], %r330;
	st.global.u32 	[%rd2+20], %r329;
	add.s32 	%r316, %r316, 1;
	setp.lt.u32 	%p22, %r316, %r2;
	@%p22 bra 	$L__BB0_4;
$L__BB0_41:
	shr.u64 	%rd7, %rd17, 2;
	add.s32 	%r315, %r315, 1;
	setp.gt.u64 	%p23, %rd17, 3;
	mov.u64 	%rd17, %rd7;
	@%p23 bra 	$L__BB0_2;
$L__BB0_42:
	mov.b32 	%r314, 0;
	st.global.v2.u32 	[%rd2+24], {%r314, %r314};
	st.global.u32 	[%rd2+32], %r314;
	mov.b64 	%rd16, 0;
	st.global.u64 	[%rd2+40], %rd16;
	ret;

}
	// .globl	_Z16geneticAlgorithmbP10ChromosomeP17curandStateXORWOWP7ProjectS0_
.visible .entry _Z16geneticAlgorithmbP10ChromosomeP17curandStateXORWOWP7ProjectS0_(
	.param .u8 _Z16geneticAlgorithmbP10ChromosomeP17curandStateXORWOWP7ProjectS0__param_0,
	.param .u64 .ptr .align 1 _Z16geneticAlgorithmbP10ChromosomeP17curandStateXORWOWP7ProjectS0__param_1,
	.param .u64 .ptr .align 1 _Z16geneticAlgorithmbP10ChromosomeP17curandStateXORWOWP7ProjectS0__param_2,
	.param .u64 .ptr .align 1 _Z16geneticAlgorithmbP10ChromosomeP17curandStateXORWOWP7ProjectS0__param_3,
	.param .u64 .ptr .align 1 _Z16geneticAlgorithmbP10ChromosomeP17curandStateXORWOWP7ProjectS0__param_4
)
{
	.local .align 8 .b8 	__local_depot1[64];
	.reg .b64 	%SP;
	.reg .b64 	%SPL;
	.reg .pred 	%p<264>;
	.reg .b16 	%rs<64>;
	.reg .b32 	%r<467>;
	.reg .b32 	%f<40>;
	.reg .b64 	%rd<90>;
	.reg .b64 	%fd<451>;
	// demoted variable
	.shared .align 8 .b8 _ZZ16geneticAlgorithmbP10ChromosomeP17curandStateXORWOWP7ProjectS0_E15blockPopulation[1200];
	mov.u64 	%SPL, __local_depot1;
	cvta.local.u64 	%SP, %SPL;
	ld.param.s8 	%rs21, [_Z16geneticAlgorithmbP10ChromosomeP17curandStateXORWOWP7ProjectS0__param_0];
	ld.param.u64 	%rd16, [_Z16geneticAlgorithmbP10ChromosomeP17curandStateXORWOWP7ProjectS0__param_1];
	ld.param.u64 	%rd18, [_Z16geneticAlgorithmbP10ChromosomeP17curandStateXORWOWP7ProjectS0__param_2];
	ld.param.u64 	%rd19, [_Z16geneticAlgorithmbP10ChromosomeP17curandStateXORWOWP7ProjectS0__param_3];
	ld.param.u64 	%rd17, [_Z16geneticAlgorithmbP10ChromosomeP17curandStateXORWOWP7ProjectS0__param_4];
	cvta.to.global.u64 	%rd1, %rd19;
	cvta.to.global.u64 	%rd20, %rd18;
	add.u64 	%rd21, %SP, 0;
	add.u64 	%rd2, %SPL, 0;
	add.u64 	%rd3, %SPL, 0;
	mov.u32 	%r1, %ctaid.x;
	mov.u32 	%r2, %ntid.x;
	mov.u32 	%r3, %tid.x;
	mad.lo.s32 	%r4, %r2, %r1, %r3;
	mul.wide.s32 	%rd23, %r4, 48;
	add.s64 	%rd24, %rd20, %rd23;
	ld.global.v2.u32 	{%r458, %r6}, [%rd24];
	ld.global.v2.u32 	{%r7, %r8}, [%rd24+8];
	ld.global.v2.u32 	{%r9, %r457}, [%rd24+16];
	setp.eq.s16 	%p21, %rs21, 0;
	mov.u32 	%r122, _ZZ16geneticAlgorithmbP10ChromosomeP17curandStateXORWOWP7ProjectS0_E15blockPopulation;
	mad.lo.s32 	%r11, %r3, 24, %r122;
	@%p21 bra 	$L__BB1_46;
	shr.u32 	%r124, %r6, 2;
	xor.b32  	%r125, %r124, %r6;
	shl.b32 	%r126, %r457, 4;
	shl.b32 	%r127, %r125, 1;
	xor.b32  	%r128, %r126, %r127;
	xor.b32  	%r129, %r128, %r457;
	xor.b32  	%r456, %r129, %r125;
	add.s32 	%r130, %r458, %r456;
	add.s32 	%r131, %r130, 362437;
	shr.u32 	%r132, %r7, 2;
	xor.b32  	%r133, %r132, %r7;
	shl.b32 	%r134, %r456, 4;
	shl.b32 	%r135, %r133, 1;
	xor.b32  	%r136, %r135, %r134;
	xor.b32  	%r137, %r136, %r133;
	xor.b32  	%r455, %r137, %r456;
	add.s32 	%r138, %r458, %r455;
	add.s32 	%r139, %r138, 724874;
	cvt.u64.u32 	%rd25, %r131;
	mul.wide.u32 	%rd26, %r139, 2097152;
	xor.b64  	%rd27, %rd26, %rd25;
	cvt.rn.f64.u64 	%fd162, %rd27;
	fma.rn.f64 	%fd163, %fd162, 0d3CA0000000000000, 0d3C90000000000000;
	mul.f64 	%fd1, %fd163, 0d4014000000000000;
	st.shared.f64 	[%r11], %fd1;
	shr.u32 	%r140, %r8, 2;
	xor.b32  	%r141, %r140, %r8;
	shl.b32 	%r142, %r455, 4;
	shl.b32 	%r143, %r141, 1;
	xor.b32  	%r144, %r142, %r143;
	xor.b32  	%r145, %r144, %r455;
	xor.b32  	%r454, %r145, %r141;
	add.s32 	%r146, %r458, %r454;
	add.s32 	%r147, %r146, 1087311;
	shr.u32 	%r148, %r9, 2;
	xor.b32  	%r149, %r148, %r9;
	shl.b32 	%r150, %r454, 4;
	shl.b32 	%r151, %r149, 1;
	xor.b32  	%r152, %r151, %r150;
	xor.b32  	%r153, %r152, %r149;
	xor.b32  	%r453, %r153, %r454;
	add.s32 	%r458, %r458, 1449748;
	add.s32 	%r154, %r453, %r458;
	cvt.u64.u32 	%rd28, %r147;
	mul.wide.u32 	%rd29, %r154, 2097152;
	xor.b64  	%rd30, %rd29, %rd28;
	cvt.rn.f64.u64 	%fd164, %rd30;
	fma.rn.f64 	%fd165, %fd164, 0d3CA0000000000000, 0d3C90000000000000;
	mul.f64 	%fd2, %fd165, 0d4014000000000000;
	st.shared.f64 	[%r11+8], %fd2;
	{
	.reg .b32 %temp; 
	mov.b64 	{%temp, %r17}, %fd2;
	}
	shr.u32 	%r155, %r17, 20;
	and.b32  	%r156, %r155, 2047;
	add.s32 	%r157, %r156, -1012;
	mov.b64 	%rd31, %fd2;
	shl.b64 	%rd4, %rd31, %r157;
	setp.eq.s64 	%p1, %rd4, -9223372036854775808;
	cvt.rzi.f64.f64 	%fd3, %fd2;
	setp.neu.f64 	%p23, %fd2, 0d3FE0000000000000;
	and.pred  	%p2, %p23, %p1;
	setp.lt.s32 	%p24, %r17, 0;
	selp.b32 	%r18, 0, 2146435072, %p24;
	and.b32  	%r19, %r17, 2147483647;
	or.b32  	%r20, %r18, -2147483648;
	add.s64 	%rd89, %rd1, 16;
	mov.f64 	%fd411, 0d0000000000000000;
	mov.b32 	%r427, 0;
$L__BB1_2:
	ld.global.f64 	%fd5, [%rd89+-8];
	ld.global.f64 	%fd6, [%rd89+-16];
	{
	.reg .b32 %temp; 
	mov.b64 	{%temp, %r22}, %fd6;
	}
	abs.f64 	%fd7, %fd6;
	setp.neu.f64 	%p25, %fd6, 0d0000000000000000;
	@%p25 bra 	$L__BB1_4;
	setp.lt.s32 	%p29, %r17, 0;
	selp.b32 	%r158, %r22, 0, %p2;
	or.b32  	%r159, %r158, 2146435072;
	selp.b32 	%r160, %r159, %r158, %p29;
	mov.b32 	%r161, 0;
	mov.b64 	%fd413, {%r161, %r160};
	mov.pred 	%p3, %p2;
	bra.uni 	$L__BB1_5;
$L__BB1_4:
	{ // callseq 0, 0
	.param .b64 param0;
	st.param.f64 	[param0], %fd7;
	.param .b64 param1;
	st.param.f64 	[param1], %fd2;
	.param .b64 retval0;
	call.uni (retval0), 
	__internal_accurate_pow, 
	(
	param0, 
	param1
	);
	ld.param.f64 	%fd166, [retval0];
	} // callseq 0
	setp.lt.s32 	%p26, %r22, 0;
	setp.neu.f64 	%p27, %fd2, %fd3;
	neg.f64 	%fd168, %fd166;
	setp.eq.s64 	%p28, %rd4, -9223372036854775808;
	selp.f64 	%fd169, %fd168, %fd166, %p28;
	selp.f64 	%fd170, %fd169, %fd166, %p26;
	selp.f64 	%fd171, 0dFFF8000000000000, %fd170, %p27;
	selp.f64 	%fd413, %fd171, %fd170, %p26;
	mov.pred 	%p3, %p1;
$L__BB1_5:
	add.f64 	%fd172, %fd6, %fd2;
	{
	.reg .b32 %temp; 
	mov.b64 	{%temp, %r162}, %fd172;
	}
	and.b32  	%r163, %r162, 2146435072;
	setp.ne.s32 	%p30, %r163, 2146435072;
	@%p30 bra 	$L__BB1_12;
	setp.num.f64 	%p31, %fd6, %fd6;
	@%p31 bra 	$L__BB1_8;
	add.rn.f64 	%fd413, %fd6, %fd2;
	bra.uni 	$L__BB1_12;
$L__BB1_8:
	setp.neu.f64 	%p32, %fd2, 0d7FF0000000000000;
	@%p32 bra 	$L__BB1_10;
	setp.lt.s32 	%p36, %r17, 0;
	setp.gt.f64 	%p37, %fd7, 0d3FF0000000000000;
	selp.b32 	%r169, 2146435072, 0, %p37;
	xor.b32  	%r170, %r169, 2146435072;
	selp.b32 	%r171, %r170, %r169, %p36;
	setp.eq.f64 	%p38, %fd6, 0dBFF0000000000000;
	selp.b32 	%r172, 1072693248, %r171, %p38;
	mov.b32 	%r173, 0;
	mov.b64 	%fd413, {%r173, %r172};
	bra.uni 	$L__BB1_12;
$L__BB1_10:
	setp.neu.f64 	%p33, %fd7, 0d7FF0000000000000;
	@%p33 bra 	$L__BB1_12;
	setp.lt.s32 	%p34, %r22, 0;
	setp.ne.s32 	%p35, %r19, 1071644672;
	selp.b32 	%r165, %r20, %r18, %p35;
	selp.b32 	%r166, %r165, %r18, %p3;
	selp.b32 	%r167, %r166, %r18, %p34;
	mov.b32 	%r168, 0;
	mov.b64 	%fd413, {%r168, %r167};
$L__BB1_12:
	setp.eq.f64 	%p39, %fd2, 0d0000000000000000;
	setp.eq.s64 	%p40, %rd4, -9223372036854775808;
	setp.eq.f64 	%p41, %fd6, 0d3FF0000000000000;
	selp.f64 	%fd173, 0d3FF0000000000000, %fd413, %p39;
	selp.f64 	%fd174, 0d3FF0000000000000, %fd173, %p41;
	mul.f64 	%fd175, %fd1, %fd174;
	sub.f64 	%fd176, %fd5, %fd175;
	abs.f64 	%fd177, %fd176;
	add.f64 	%fd15, %fd411, %fd177;
	ld.global.f64 	%fd16, [%rd89+8];
	ld.global.f64 	%fd17, [%rd89];
	{
	.reg .b32 %temp; 
	mov.b64 	{%temp, %r23}, %fd17;
	}
	abs.f64 	%fd18, %fd17;
	{ // callseq 1, 0
	.param .b64 param0;
	st.param.f64 	[param0], %fd18;
	.param .b64 param1;
	st.param.f64 	[param1], %fd2;
	.param .b64 retval0;
	call.uni (retval0), 
	__internal_accurate_pow, 
	(
	param0, 
	param1
	);
	ld.param.f64 	%fd178, [retval0];
	} // callseq 1
	setp.lt.s32 	%p42, %r23, 0;
	neg.f64 	%fd180, %fd178;
	selp.f64 	%fd181, %fd180, %fd178, %p40;
	selp.f64 	%fd19, %fd181, %fd178, %p42;
	setp.eq.f64 	%p43, %fd17, 0d0000000000000000;
	@%p43 bra 	$L__BB1_14;
	setp.lt.s32 	%p44, %r23, 0;
	setp.neu.f64 	%p45, %fd2, %fd3;
	selp.f64 	%fd182, 0dFFF8000000000000, %fd19, %p45;
	selp.f64 	%fd415, %fd182, %fd19, %p44;
	mov.pred 	%p255, %p1;
	bra.uni 	$L__BB1_15;
$L__BB1_14:
	setp.lt.s32 	%p46, %r17, 0;
	selp.b32 	%r174, %r23, 0, %p2;
	or.b32  	%r175, %r174, 2146435072;
	selp.b32 	%r176, %r175, %r174, %p46;
	mov.b32 	%r177, 0;
	mov.b64 	%fd415, {%r177, %r176};
	mov.pred 	%p255, %p2;
$L__BB1_15:
	add.f64 	%fd183, %fd17, %fd2;
	{
	.reg .b32 %temp; 
	mov.b64 	{%temp, %r178}, %fd183;
	}
	and.b32  	%r179, %r178, 2146435072;
	setp.ne.s32 	%p47, %r179, 2146435072;
	@%p47 bra 	$L__BB1_22;
	setp.nan.f64 	%p48, %fd17, %fd17;
	@%p48 bra 	$L__BB1_21;
	setp.eq.f64 	%p49, %fd2, 0d7FF0000000000000;
	@%p49 bra 	$L__BB1_20;
	setp.neu.f64 	%p50, %fd18, 0d7FF0000000000000;
	@%p50 bra 	$L__BB1_22;
	setp.lt.s32 	%p51, %r23, 0;
	setp.ne.s32 	%p52, %r19, 1071644672;
	selp.b32 	%r181, %r20, %r18, %p52;
	selp.b32 	%r182, %r181, %r18, %p255;
	selp.b32 	%r183, %r182, %r18, %p51;
	mov.b32 	%r184, 0;
	mov.b64 	%fd415, {%r184, %r183};
	bra.uni 	$L__BB1_22;
$L__BB1_20:
	setp.lt.s32 	%p53, %r17, 0;
	setp.gt.f64 	%p54, %fd18, 0d3FF0000000000000;
	selp.b32 	%r185, 2146435072, 0, %p54;
	xor.b32  	%r186, %r185, 2146435072;
	selp.b32 	%r187, %r186, %r185, %p53;
	setp.eq.f64 	%p55, %fd17, 0dBFF0000000000000;
	selp.b32 	%r188, 1072693248, %r187, %p55;
	mov.b32 	%r189, 0;
	mov.b64 	%fd415, {%r189, %r188};
	bra.uni 	$L__BB1_22;
$L__BB1_21:
	add.rn.f64 	%fd415, %fd17, %fd2;
$L__BB1_22:
	setp.eq.f64 	%p56, %fd2, 0d0000000000000000;
	setp.eq.f64 	%p57, %fd17, 0d3FF0000000000000;
	selp.f64 	%fd184, 0d3FF0000000000000, %fd415, %p56;
	selp.f64 	%fd185, 0d3FF0000000000000, %fd184, %p57;
	mul.f64 	%fd186, %fd1, %fd185;
	sub.f64 	%fd187, %fd16, %fd186;
	abs.f64 	%fd188, %fd187;
	add.f64 	%fd411, %fd15, %fd188;
	add.s32 	%r427, %r427, 2;
	add.s64 	%rd89, %rd89, 32;
	setp.ne.s32 	%p58, %r427, 12;
	@%p58 bra 	$L__BB1_2;
	add.u64 	%rd32, %SP, 48;
	add.u64 	%rd33, %SPL, 48;
	st.local.f64 	[%rd33], %fd411;
	mov.u64 	%rd34, $str$5;
	cvta.global.u64 	%rd35, %rd34;
	{ // callseq 2, 0
	.param .b64 param0;
	st.param.b64 	[param0], %rd35;
	.param .b64 param1;
	st.param.b64 	[param1], %rd32;
	.param .b32 retval0;
	call.uni (retval0), 
	vprintf, 
	(
	param0, 
	param1
	);
	ld.param.b32 	%r191, [retval0];
	} // callseq 2
	st.shared.f64 	[%r11+16], %fd411;
	mov.u64 	%rd36, $str$6;
	cvta.global.u64 	%rd37, %rd36;
	{ // callseq 3, 0
	.param .b64 param0;
	st.param.b64 	[param0], %rd37;
	.param .b64 param1;
	st.param.b64 	[param1], 0;
	.param .b32 retval0;
	call.uni (retval0), 
	vprintf, 
	(
	param0, 
	param1
	);
	ld.param.b32 	%r193, [retval0];
	} // callseq 3
	ld.shared.f64 	%fd28, [%r11];
	ld.shared.f64 	%fd29, [%r11+8];
	st.local.f64 	[%rd3], %fd28;
	st.local.f64 	[%rd3+8], %fd29;
	mov.u64 	%rd38, $str;
	cvta.global.u64 	%rd39, %rd38;
	{ // callseq 4, 0
	.param .b64 param0;
	st.param.b64 	[param0], %rd39;
	.param .b64 param1;
	st.param.b64 	[param1], %rd21;
	.param .b32 retval0;
	call.uni (retval0), 
	vprintf, 
	(
	param0, 
	param1
	);
	ld.param.b32 	%r195, [retval0];
	} // callseq 4
	{
	.reg .b32 %temp; 
	mov.b64 	{%temp, %r25}, %fd29;
	}
	shr.u32 	%r197, %r25, 20;
	and.b32  	%r198, %r197, 2047;
	add.s32 	%r199, %r198, -1012;
	mov.b64 	%rd41, %fd29;
	shl.b64 	%rd8, %rd41, %r199;
	setp.eq.s64 	%p5, %rd8, -9223372036854775808;
	cvt.rzi.f64.f64 	%fd30, %fd29;
	abs.f64 	%fd31, %fd29;
	setp.neu.f64 	%p60, %fd31, 0d3FE0000000000000;
	and.pred  	%p6, %p60, %p5;
	setp.lt.s32 	%p61, %r25, 0;
	selp.b32 	%r26, 0, 2146435072, %p61;
	and.b32  	%r27, %r25, 2147483647;
	or.b32  	%r28, %r26, -2147483648;
	mov.f32 	%f36, 0f00000000;
	mov.b32 	%r428, 0;
$L__BB1_24:
	mul.wide.u32 	%rd42, %r428, 16;
	add.s64 	%rd9, %rd1, %rd42;
	ld.global.f64 	%fd32, [%rd9];
	{
	.reg .b32 %temp; 
	mov.b64 	{%temp, %r30}, %fd32;
	}
	abs.f64 	%fd33, %fd32;
	setp.neu.f64 	%p62, %fd32, 0d0000000000000000;
	@%p62 bra 	$L__BB1_26;
	setp.lt.s32 	%p66, %r25, 0;
	selp.b32 	%r200, %r30, 0, %p6;
	or.b32  	%r201, %r200, 2146435072;
	selp.b32 	%r202, %r201, %r200, %p66;
	mov.b32 	%r203, 0;
	mov.b64 	%fd417, {%r203, %r202};
	mov.pred 	%p7, %p6;
	bra.uni 	$L__BB1_27;
$L__BB1_26:
	{ // callseq 5, 0
	.param .b64 param0;
	st.param.f64 	[param0], %fd33;
	.param .b64 param1;
	st.param.f64 	[param1], %fd29;
	.param .b64 retval0;
	call.uni (retval0), 
	__internal_accurate_pow, 
	(
	param0, 
	param1
	);
	ld.param.f64 	%fd189, [retval0];
	} // callseq 5
	setp.lt.s32 	%p63, %r30, 0;
	setp.neu.f64 	%p64, %fd29, %fd30;
	neg.f64 	%fd191, %fd189;
	setp.eq.s64 	%p65, %rd8, -9223372036854775808;
	selp.f64 	%fd192, %fd191, %fd189, %p65;
	selp.f64 	%fd193, %fd192, %fd189, %p63;
	selp.f64 	%fd194, 0dFFF8000000000000, %fd193, %p64;
	selp.f64 	%fd417, %fd194, %fd193, %p63;
	mov.pred 	%p7, %p5;
$L__BB1_27:
	add.f64 	%fd195, %fd29, %fd32;
	{
	.reg .b32 %temp; 
	mov.b64 	{%temp, %r204}, %fd195;
	}
	and.b32  	%r205, %r204, 2146435072;
	setp.ne.s32 	%p67, %r205, 2146435072;
	@%p67 bra 	$L__BB1_34;
	setp.num.f64 	%p68, %fd29, %fd29;
	setp.num.f64 	%p69, %fd32, %fd32;
	and.pred  	%p70, %p69, %p68;
	@%p70 bra 	$L__BB1_30;
	add.rn.f64 	%fd417, %fd32, %fd29;
	bra.uni 	$L__BB1_34;
$L__BB1_30:
	setp.neu.f64 	%p71, %fd31, 0d7FF0000000000000;
	@%p71 bra 	$L__BB1_32;
	setp.lt.s32 	%p75, %r25, 0;
	setp.gt.f64 	%p76, %fd33, 0d3FF0000000000000;
	selp.b32 	%r211, 2146435072, 0, %p76;
	xor.b32  	%r212, %r211, 2146435072;
	selp.b32 	%r213, %r212, %r211, %p75;
	setp.eq.f64 	%p77, %fd32, 0dBFF0000000000000;
	selp.b32 	%r214, 1072693248, %r213, %p77;
	mov.b32 	%r215, 0;
	mov.b64 	%fd417, {%r215, %r214};
	bra.uni 	$L__BB1_34;
$L__BB1_32:
	setp.neu.f64 	%p72, %fd33, 0d7FF0000000000000;
	@%p72 bra 	$L__BB1_34;
	setp.lt.s32 	%p73, %r30, 0;
	setp.ne.s32 	%p74, %r27, 1071644672;
	selp.b32 	%r207, %r28, %r26, %p74;
	selp.b32 	%r208, %r207, %r26, %p7;
	selp.b32 	%r209, %r208, %r26, %p73;
	mov.b32 	%r210, 0;
	mov.b64 	%fd417, {%r210, %r209};
$L__BB1_34:
	setp.eq.f64 	%p78, %fd29, 0d0000000000000000;
	setp.eq.s64 	%p79, %rd8, -9223372036854775808;
	setp.eq.f64 	%p80, %fd32, 0d3FF0000000000000;
	selp.f64 	%fd196, 0d3FF0000000000000, %fd417, %p78;
	selp.f64 	%fd197, 0d3FF0000000000000, %fd196, %p80;
	mul.f64 	%fd198, %fd28, %fd197;
	ld.global.f64 	%fd199, [%rd9+8];
	sub.f64 	%fd200, %fd199, %fd198;
	abs.f64 	%fd201, %fd200;
	mul.f64 	%fd202, %fd201, 0d4059000000000000;
	div.rn.f64 	%fd203, %fd202, %fd199;
	cvt.rn.f32.f64 	%f15, %fd203;
	add.f32 	%f2, %f36, %f15;
	ld.global.f64 	%fd41, [%rd9+16];
	{
	.reg .b32 %temp; 
	mov.b64 	{%temp, %r31}, %fd41;
	}
	abs.f64 	%fd42, %fd41;
	{ // callseq 6, 0
	.param .b64 param0;
	st.param.f64 	[param0], %fd42;
	.param .b64 param1;
	st.param.f64 	[param1], %fd29;
	.param .b64 retval0;
	call.uni (retval0), 
	__internal_accurate_pow, 
	(
	param0, 
	param1
	);
	ld.param.f64 	%fd204, [retval0];
	} // callseq 6
	setp.lt.s32 	%p81, %r31, 0;
	neg.f64 	%fd206, %fd204;
	selp.f64 	%fd207, %fd206, %fd204, %p79;
	selp.f64 	%fd43, %fd207, %fd204, %p81;
	setp.eq.f64 	%p82, %fd41, 0d0000000000000000;
	@%p82 bra 	$L__BB1_36;
	setp.lt.s32 	%p83, %r31, 0;
	setp.neu.f64 	%p84, %fd29, %fd30;
	selp.f64 	%fd208, 0dFFF8000000000000, %fd43, %p84;
	selp.f64 	%fd419, %fd208, %fd43, %p83;
	mov.pred 	%p257, %p5;
	bra.uni 	$L__BB1_37;
$L__BB1_36:
	setp.lt.s32 	%p85, %r25, 0;
	selp.b32 	%r216, %r31, 0, %p6;
	or.b32  	%r217, %r216, 2146435072;
	selp.b32 	%r218, %r217, %r216, %p85;
	mov.b32 	%r219, 0;
	mov.b64 	%fd419, {%r219, %r218};
	mov.pred 	%p257, %p6;
$L__BB1_37:
	add.f64 	%fd209, %fd29, %fd41;
	{
	.reg .b32 %temp; 
	mov.b64 	{%temp, %r220}, %fd209;
	}
	and.b32  	%r221, %r220, 2146435072;
	setp.ne.s32 	%p86, %r221, 2146435072;
	@%p86 bra 	$L__BB1_44;
	setp.nan.f64 	%p87, %fd29, %fd29;
	setp.nan.f64 	%p88, %fd41, %fd41;
	or.pred  	%p89, %p88, %p87;
	@%p89 bra 	$L__BB1_43;
	setp.eq.f64 	%p90, %fd31, 0d7FF0000000000000;
	@%p90 bra 	$L__BB1_42;
	setp.neu.f64 	%p91, %fd42, 0d7FF0000000000000;
	@%p91 bra 	$L__BB1_44;
	setp.lt.s32 	%p92, %r31, 0;
	setp.ne.s32 	%p93, %r27, 1071644672;
	selp.b32 	%r223, %r28, %r26, %p93;
	selp.b32 	%r224, %r223, %r26, %p257;
	selp.b32 	%r225, %r224, %r26, %p92;
	mov.b32 	%r226, 0;
	mov.b64 	%fd419, {%r226, %r225};
	bra.uni 	$L__BB1_44;
$L__BB1_42:
	setp.lt.s32 	%p94, %r25, 0;
	setp.gt.f64 	%p95, %fd42, 0d3FF0000000000000;
	selp.b32 	%r227, 2146435072, 0, %p95;
	xor.b32  	%r228, %r227, 2146435072;
	selp.b32 	%r229, %r228, %r227, %p94;
	setp.eq.f64 	%p96, %fd41, 0dBFF0000000000000;
	selp.b32 	%r230, 1072693248, %r229, %p96;
	mov.b32 	%r231, 0;
	mov.b64 	%fd419, {%r231, %r230};
	bra.uni 	$L__BB1_44;
$L__BB1_43:
	add.rn.f64 	%fd419, %fd41, %fd29;
$L__BB1_44:
	setp.eq.f64 	%p97, %fd29, 0d0000000000000000;
	setp.eq.f64 	%p98, %fd41, 0d3FF0000000000000;
	selp.f64 	%fd210, 0d3FF0000000000000, %fd419, %p97;
	selp.f64 	%fd211, 0d3FF0000000000000, %fd210, %p98;
	mul.f64 	%fd212, %fd28, %fd211;
	ld.global.f64 	%fd213, [%rd9+24];
	sub.f64 	%fd214, %fd213, %fd212;
	abs.f64 	%fd215, %fd214;
	mul.f64 	%fd216, %fd215, 0d4059000000000000;
	div.rn.f64 	%fd217, %fd216, %fd213;
	cvt.rn.f32.f64 	%f16, %fd217;
	add.f32 	%f36, %f2, %f16;
	add.s32 	%r428, %r428, 2;
	setp.ne.s32 	%p99, %r428, 12;
	@%p99 bra 	$L__BB1_24;
	div.rn.f32 	%f17, %f36, 0f41400000;
	cvt.f64.f32 	%fd218, %f17;
	st.local.f64 	[%rd3], %fd218;
	mov.u64 	%rd43, $str$3;
	cvta.global.u64 	%rd44, %rd43;
	{ // callseq 7, 0
	.param .b64 param0;
	st.param.b64 	[param0], %rd44;
	.param .b64 param1;
	st.param.b64 	[param1], %rd21;
	.param .b32 retval0;
	call.uni (retval0), 
	vprintf, 
	(
	param0, 
	param1
	);
	ld.param.b32 	%r232, [retval0];
	} // callseq 7
	bra.uni 	$L__BB1_47;
$L__BB1_46:
	cvta.to.global.u64 	%rd46, %rd16;
	mul.wide.s32 	%rd47, %r4, 24;
	add.s64 	%rd48, %rd46, %rd47;
	ld.global.f64 	%fd219, [%rd48];
	ld.global.f64 	%fd220, [%rd48+8];
	ld.global.f64 	%fd221, [%rd48+16];
	st.shared.f64 	[%r11], %fd219;
	st.shared.f64 	[%r11+8], %fd220;
	st.shared.f64 	[%r11+16], %fd221;
	mov.u32 	%r453, %r457;
	mov.u32 	%r454, %r9;
	mov.u32 	%r455, %r8;
	mov.u32 	%r456, %r7;
	mov.u32 	%r457, %r6;
$L__BB1_47:
	bar.sync 	0;
	cvt.rn.f32.u32 	%f18, %r2;
	mul.f32 	%f19, %f18, 0f3F19999A;
	cvt.rpi.f32.f32 	%f20, %f19;
	cvt.rzi.s32.f32 	%r39, %f20;
	cvt.rn.f32.u32 	%f4, %r39;
	add.s32 	%r40, %r2, -1;
	add.s32 	%r41, %r2, -2;
	add.u64 	%rd49, %SP, 40;
	add.u64 	%rd10, %SPL, 40;
	mov.b32 	%r435, 0;
	add.u64 	%rd66, %SP, 56;
	mov.u64 	%rd68, $str$7;
	mov.u64 	%rd70, $str$4;
	mov.u64 	%rd73, $str;
$L__BB1_48:
	setp.ne.s32 	%p100, %r3, 0;
	@%p100 bra 	$L__BB1_73;
	mov.b32 	%r443, 0;
	mov.u32 	%r442, %r40;
$L__BB1_50:
	setp.ge.s32 	%p102, %r443, %r40;
	mov.pred 	%p258, 0;
	@%p102 bra 	$L__BB1_72;
	and.b32  	%r51, %r442, 3;
	sub.s32 	%r237, %r41, %r443;
	setp.lt.u32 	%p103, %r237, 3;
	mov.b16 	%rs45, 0;
	mov.b32 	%r445, 0;
	@%p103 bra 	$L__BB1_62;
	and.b32  	%r445, %r442, -4;
	mov.b16 	%rs45, 0;
	mov.b32 	%r444, 0;
	ld.shared.f64 	%fd420, [_ZZ16geneticAlgorithmbP10ChromosomeP17curandStateXORWOWP7ProjectS0_E15blockPopulation+16];
$L__BB1_53:
	mov.u32 	%r239, _ZZ16geneticAlgorithmbP10ChromosomeP17curandStateXORWOWP7ProjectS0_E15blockPopulation;
	mad.lo.s32 	%r240, %r444, 24, %r239;
	add.s32 	%r54, %r240, 16;
	ld.shared.f64 	%fd421, [%r240+40];
	setp.leu.f64 	%p104, %fd420, %fd421;
	@%p104 bra 	$L__BB1_55;
	ld.shared.f64 	%fd222, [%r54+8];
	ld.shared.f64 	%fd223, [%r54+16];
	ld.shared.f64 	%fd224, [%r54+-16];
	ld.shared.f64 	%fd225, [%r54+-8];
	st.shared.f64 	[%r54+8], %fd224;
	st.shared.f64 	[%r54+16], %fd225;
	st.shared.f64 	[%r54+24], %fd420;
	st.shared.f64 	[%r54+-16], %fd222;
	st.shared.f64 	[%r54+-8], %fd223;
	st.shared.f64 	[%r54], %fd421;
	mov.b16 	%rs45, 1;
	mov.f64 	%fd421, %fd420;
$L__BB1_55:
	ld.shared.f64 	%fd422, [%r54+48];
	setp.leu.f64 	%p105, %fd421, %fd422;
	@%p105 bra 	$L__BB1_57;
	ld.shared.f64 	%fd226, [%r54+32];
	ld.shared.f64 	%fd227, [%r54+40];
	ld.shared.f64 	%fd228, [%r54+8];
	ld.shared.f64 	%fd229, [%r54+16];
	st.shared.f64 	[%r54+32], %fd228;
	st.shared.f64 	[%r54+40], %fd229;
	st.shared.f64 	[%r54+48], %fd421;
	st.shared.f64 	[%r54+8], %fd226;
	st.shared.f64 	[%r54+16], %fd227;
	st.shared.f64 	[%r54+24], %fd422;
	mov.b16 	%rs45, 1;
	mov.f64 	%fd422, %fd421;
$L__BB1_57:
	ld.shared.f64 	%fd423, [%r54+72];
	setp.leu.f64 	%p106, %fd422, %fd423;
	@%p106 bra 	$L__BB1_59;
	ld.shared.f64 	%fd230, [%r54+56];
	ld.shared.f64 	%fd231, [%r54+64];
	ld.shared.f64 	%fd232, [%r54+32];
	ld.shared.f64 	%fd233, [%r54+40];
	st.shared.f64 	[%r54+56], %fd232;
	st.shared.f64 	[%r54+64], %fd233;
	st.shared.f64 	[%r54+72], %fd422;
	st.shared.f64 	[%r54+32], %fd230;
	st.shared.f64 	[%r54+40], %fd231;
	st.shared.f64 	[%r54+48], %fd423;
	mov.b16 	%rs45, 1;
	mov.f64 	%fd423, %fd422;
$L__BB1_59:
	add.s32 	%r444, %r444, 4;
	ld.shared.f64 	%fd420, [%r54+96];
	setp.leu.f64 	%p107, %fd423, %fd420;
	@%p107 bra 	$L__BB1_61;
	ld.shared.f64 	%fd234, [%r54+80];
	ld.shared.f64 	%fd235, [%r54+88];
	ld.shared.f64 	%fd236, [%r54+56];
	ld.shared.f64 	%fd237, [%r54+64];
	st.shared.f64 	[%r54+80], %fd236;
	st.shared.f64 	[%r54+88], %fd237;
	st.shared.f64 	[%r54+96], %fd423;
	st.shared.f64 	[%r54+56], %fd234;
	st.shared.f64 	[%r54+64], %fd235;
	st.shared.f64 	[%r54+72], %fd420;
	mov.b16 	%rs45, 1;
	mov.f64 	%fd420, %fd423;
$L__BB1_61:
	setp.ne.s32 	%p108, %r444, %r445;
	@%p108 bra 	$L__BB1_53;
$L__BB1_62:
	setp.eq.s32 	%p109, %r51, 0;
	@%p109 bra 	$L__BB1_71;
	mov.u32 	%r241, _ZZ16geneticAlgorithmbP10ChromosomeP17curandStateXORWOWP7ProjectS0_E15blockPopulation;
	mad.lo.s32 	%r242, %r445, 24, %r241;
	add.s32 	%r57, %r242, 16;
	ld.shared.f64 	%fd61, [%r242+16];
	ld.shared.f64 	%fd425, [%r242+40];
	setp.leu.f64 	%p110, %fd61, %fd425;
	@%p110 bra 	$L__BB1_65;
	ld.shared.f64 	%fd238, [%r57+8];
	ld.shared.f64 	%fd239, [%r57+16];
	ld.shared.f64 	%fd240, [%r57+-16];
	ld.shared.f64 	%fd241, [%r57+-8];
	st.shared.f64 	[%r57+8], %fd240;
	st.shared.f64 	[%r57+16], %fd241;
	st.shared.f64 	[%r57+24], %fd61;
	st.shared.f64 	[%r57+-16], %fd238;
	st.shared.f64 	[%r57+-8], %fd239;
	st.shared.f64 	[%r57], %fd425;
	mov.b16 	%rs45, 1;
	mov.f64 	%fd425, %fd61;
$L__BB1_65:
	setp.eq.s32 	%p111, %r51, 1;
	@%p111 bra 	$L__BB1_71;
	ld.shared.f64 	%fd426, [%r57+48];
	setp.leu.f64 	%p112, %fd425, %fd426;
	@%p112 bra 	$L__BB1_68;
	ld.shared.f64 	%fd242, [%r57+32];
	ld.shared.f64 	%fd243, [%r57+40];
	ld.shared.f64 	%fd244, [%r57+8];
	ld.shared.f64 	%fd245, [%r57+16];
	st.shared.f64 	[%r57+32], %fd244;
	st.shared.f64 	[%r57+40], %fd245;
	st.shared.f64 	[%r57+48], %fd425;
	st.shared.f64 	[%r57+8], %fd242;
	st.shared.f64 	[%r57+16], %fd243;
	st.shared.f64 	[%r57+24], %fd426;
	mov.b16 	%rs45, 1;
	mov.f64 	%fd426, %fd425;
$L__BB1_68:
	setp.eq.s32 	%p113, %r51, 2;
	@%p113 bra 	$L__BB1_71;
	ld.shared.f64 	%fd66, [%r57+72];
	setp.leu.f64 	%p114, %fd426, %fd66;
	@%p114 bra 	$L__BB1_71;
	ld.shared.f64 	%fd246, [%r57+56];
	ld.shared.f64 	%fd247, [%r57+64];
	ld.shared.f64 	%fd248, [%r57+32];
	ld.shared.f64 	%fd249, [%r57+40];
	st.shared.f64 	[%r57+56], %fd248;
	st.shared.f64 	[%r57+64], %fd249;
	st.shared.f64 	[%r57+72], %fd426;
	st.shared.f64 	[%r57+32], %fd246;
	st.shared.f64 	[%r57+40], %fd247;
	st.shared.f64 	[%r57+48], %fd66;
	mov.b16 	%rs45, 1;
$L__BB1_71:
	and.b16  	%rs32, %rs45, 255;
	setp.ne.s16 	%p258, %rs32, 0;
$L__BB1_72:
	add.s32 	%r443, %r443, 1;
	setp.lt.u32 	%p115, %r443, %r2;
	and.pred  	%p116, %p258, %p115;
	add.s32 	%r442, %r442, -1;
	@%p116 bra 	$L__BB1_50;
$L__BB1_73:
	setp.lt.u32 	%p117, %r3, %r39;
	bar.sync 	0;
	@%p117 bra 	$L__BB1_102;
	shr.u32 	%r243, %r457, 2;
	xor.b32  	%r244, %r243, %r457;
	shl.b32 	%r245, %r453, 4;
	shl.b32 	%r246, %r244, 1;
	xor.b32  	%r247, %r245, %r246;
	xor.b32  	%r248, %r247, %r453;
	xor.b32  	%r449, %r248, %r244;
	add.s32 	%r249, %r458, %r449;
	add.s32 	%r250, %r249, 362437;
	cvt.rn.f32.u32 	%f21, %r250;
	fma.rn.f32 	%f22, %f21, 0f2F800000, 0f2F000000;
	mul.f32 	%f23, %f22, %f4;
	cvt.rzi.s32.f32 	%r61, %f23;
	shr.u32 	%r251, %r456, 2;
	xor.b32  	%r252, %r251, %r456;
	shl.b32 	%r253, %r449, 4;
	shl.b32 	%r254, %r252, 1;
	xor.b32  	%r255, %r254, %r253;
	xor.b32  	%r256, %r255, %r252;
	xor.b32  	%r448, %r256, %r449;
	add.s32 	%r257, %r458, %r448;
	add.s32 	%r258, %r257, 724874;
	cvt.rn.f32.u32 	%f24, %r258;
	fma.rn.f32 	%f25, %f24, 0f2F800000, 0f2F000000;
	mul.f32 	%f26, %f25, %f4;
	cvt.rzi.s32.f32 	%r63, %f26;
	setp.ne.s32 	%p118, %r61, %r63;
	@%p118 bra 	$L__BB1_76;
	ld.shared.f64 	%fd429, [%r11];
	ld.shared.f64 	%fd430, [%r11+8];
	bra.uni 	$L__BB1_77;
$L__BB1_76:
	mov.u32 	%r259, _ZZ16geneticAlgorithmbP10ChromosomeP17curandStateXORWOWP7ProjectS0_E15blockPopulation;
	mad.lo.s32 	%r260, %r61, 24, %r259;
	ld.shared.f64 	%fd429, [%r260];
	mad.lo.s32 	%r261, %r63, 24, %r259;
	ld.shared.f64 	%fd430, [%r261+8];
$L__BB1_77:
	shr.u32 	%r262, %r455, 2;
	xor.b32  	%r263, %r262, %r455;
	shl.b32 	%r264, %r448, 4;
	shl.b32 	%r265, %r263, 1;
	xor.b32  	%r266, %r265, %r264;
	xor.b32  	%r267, %r266, %r263;
	xor.b32  	%r447, %r267, %r448;
	add.s32 	%r268, %r458, %r447;
	add.s32 	%r269, %r268, 1087311;
	shr.u32 	%r270, %r454, 2;
	xor.b32  	%r271, %r270, %r454;
	shl.b32 	%r272, %r447, 4;
	shl.b32 	%r273, %r271, 1;
	xor.b32  	%r274, %r273, %r272;
	xor.b32  	%r275, %r274, %r271;
	xor.b32  	%r65, %r275, %r447;
	add.s32 	%r451, %r458, 1449748;
	add.s32 	%r276, %r65, %r451;
	cvt.u64.u32 	%rd50, %r269;
	mul.wide.u32 	%rd51, %r276, 2097152;
	xor.b64  	%rd52, %rd51, %rd50;
	cvt.rn.f64.u64 	%fd250, %rd52;
	fma.rn.f64 	%fd251, %fd250, 0d3CA0000000000000, 0d3C90000000000000;
	setp.geu.f64 	%p119, %fd251, 0d3FE99999A0000000;
	mov.u32 	%r446, %r65;
	@%p119 bra 	$L__BB1_79;
	shr.u32 	%r277, %r453, 2;
	xor.b32  	%r278, %r277, %r453;
	shl.b32 	%r279, %r65, 4;
	shl.b32 	%r280, %r278, 1;
	xor.b32  	%r281, %r279, %r280;
	xor.b32  	%r282, %r281, %r65;
	xor.b32  	%r67, %r282, %r278;
	add.s32 	%r283, %r458, %r67;
	add.s32 	%r284, %r283, 1812185;
	shr.u32 	%r285, %r449, 2;
	xor.b32  	%r286, %r285, %r449;
	shl.b32 	%r287, %r67, 4;
	shl.b32 	%r288, %r286, 1;
	xor.b32  	%r289, %r288, %r287;
	xor.b32  	%r290, %r289, %r286;
	xor.b32  	%r68, %r290, %r67;
	add.s32 	%r291, %r458, %r68;
	add.s32 	%r292, %r291, 2174622;
	cvt.u64.u32 	%rd53, %r284;
	mul.wide.u32 	%rd54, %r292, 2097152;
	xor.b64  	%rd55, %rd54, %rd53;
	cvt.rn.f64.u64 	%fd252, %rd55;
	fma.rn.f64 	%fd253, %fd252, 0d3CA0000000000000, 0d3C90000000000000;
	mul.f64 	%fd429, %fd253, %fd429;
	shr.u32 	%r293, %r448, 2;
	xor.b32  	%r294, %r293, %r448;
	shl.b32 	%r295, %r68, 4;
	shl.b32 	%r296, %r294, 1;
	xor.b32  	%r297, %r295, %r296;
	xor.b32  	%r298, %r297, %r68;
	xor.b32  	%r69, %r298, %r294;
	add.s32 	%r299, %r458, %r69;
	add.s32 	%r300, %r299, 2537059;
	shr.u32 	%r301, %r447, 2;
	xor.b32  	%r302, %r301, %r447;
	shl.b32 	%r303, %r69, 4;
	shl.b32 	%r304, %r302, 1;
	xor.b32  	%r305, %r304, %r303;
	xor.b32  	%r306, %r305, %r302;
	xor.b32  	%r446, %r306, %r69;
	add.s32 	%r451, %r458, 2899496;
	add.s32 	%r307, %r446, %r451;
	cvt.u64.u32 	%rd56, %r300;
	mul.wide.u32 	%rd57, %r307, 2097152;
	xor.b64  	%rd58, %rd57, %rd56;
	cvt.rn.f64.u64 	%fd254, %rd58;
	fma.rn.f64 	%fd255, %fd254, 0d3CA0000000000000, 0d3C90000000000000;
	mul.f64 	%fd430, %fd255, %fd430;
	mov.u32 	%r447, %r69;
	mov.u32 	%r448, %r68;
	mov.u32 	%r449, %r67;
	mov.u32 	%r453, %r65;
$L__BB1_79:
	mov.u32 	%r457, %r453;
	{
	.reg .b32 %temp; 
	mov.b64 	{%temp, %r78}, %fd430;
	}
	shr.u32 	%r309, %r78, 20;
	and.b32  	%r310, %r309, 2047;
	add.s32 	%r311, %r310, -1012;
	mov.b64 	%rd59, %fd430;
	shl.b64 	%rd11, %rd59, %r311;
	setp.eq.s64 	%p11, %rd11, -9223372036854775808;
	cvt.rzi.f64.f64 	%fd77, %fd430;
	abs.f64 	%fd78, %fd430;
	setp.neu.f64 	%p121, %fd78, 0d3FE0000000000000;
	and.pred  	%p12, %p121, %p11;
	setp.lt.s32 	%p122, %r78, 0;
	selp.b32 	%r79, 0, 2146435072, %p122;
	and.b32  	%r80, %r78, 2147483647;
	or.b32  	%r81, %r79, -2147483648;
	mov.f64 	%fd431, 0d0000000000000000;
	mov.b32 	%r452, 0;
$L__BB1_80:
	mul.wide.u32 	%rd60, %r452, 16;
	add.s64 	%rd61, %rd1, %rd60;
	add.s64 	%rd12, %rd61, 8;
	ld.global.f64 	%fd80, [%rd61+8];
	ld.global.f64 	%fd81, [%rd61];
	{
	.reg .b32 %temp; 
	mov.b64 	{%temp, %r83}, %fd81;
	}
	abs.f64 	%fd82, %fd81;
	setp.neu.f64 	%p123, %fd81, 0d0000000000000000;
	@%p123 bra 	$L__BB1_82;
	setp.lt.s32 	%p127, %r78, 0;
	selp.b32 	%r312, %r83, 0, %p12;
	or.b32  	%r313, %r312, 2146435072;
	selp.b32 	%r314, %r313, %r312, %p127;
	mov.b32 	%r315, 0;
	mov.b64 	%fd433, {%r315, %r314};
	mov.pred 	%p13, %p12;
	bra.uni 	$L__BB1_83;
$L__BB1_82:
	{ // callseq 8, 0
	.param .b64 param0;
	st.param.f64 	[param0], %fd82;
	.param .b64 param1;
	st.param.f64 	[param1], %fd430;
	.param .b64 retval0;
	call.uni (retval0), 
	__internal_accurate_pow, 
	(
	param0, 
	param1
	);
	ld.param.f64 	%fd257, [retval0];
	} // callseq 8
	setp.lt.s32 	%p124, %r83, 0;
	setp.neu.f64 	%p125, %fd430, %fd77;
	neg.f64 	%fd259, %fd257;
	setp.eq.s64 	%p126, %rd11, -9223372036854775808;
	selp.f64 	%fd260, %fd259, %fd257, %p126;
	selp.f64 	%fd261, %fd260, %fd257, %p124;
	selp.f64 	%fd262, 0dFFF8000000000000, %fd261, %p125;
	selp.f64 	%fd433, %fd262, %fd261, %p124;
	mov.pred 	%p13, %p11;
$L__BB1_83:
	add.f64 	%fd263, %fd81, %fd430;
	{
	.reg .b32 %temp; 
	mov.b64 	{%temp, %r316}, %fd263;
	}
	and.b32  	%r317, %r316, 2146435072;
	setp.ne.s32 	%p128, %r317, 2146435072;
	@%p128 bra 	$L__BB1_90;
	setp.num.f64 	%p129, %fd430, %fd430;
	setp.num.f64 	%p130, %fd81, %fd81;
	and.pred  	%p131, %p130, %p129;
	@%p131 bra 	$L__BB1_86;
	add.rn.f64 	%fd433, %fd81, %fd430;
	bra.uni 	$L__BB1_90;
$L__BB1_86:
	setp.neu.f64 	%p132, %fd78, 0d7FF0000000000000;
	@%p132 bra 	$L__BB1_88;
	setp.lt.s32 	%p136, %r78, 0;
	setp.gt.f64 	%p137, %fd82, 0d3FF0000000000000;
	selp.b32 	%r323, 2146435072, 0, %p137;
	xor.b32  	%r324, %r323, 2146435072;
	selp.b32 	%r325, %r324, %r323, %p136;
	setp.eq.f64 	%p138, %fd81, 0dBFF0000000000000;
	selp.b32 	%r326, 1072693248, %r325, %p138;
	mov.b32 	%r327, 0;
	mov.b64 	%fd433, {%r327, %r326};
	bra.uni 	$L__BB1_90;
$L__BB1_88:
	setp.neu.f64 	%p133, %fd82, 0d7FF0000000000000;
	@%p133 bra 	$L__BB1_90;
	setp.lt.s32 	%p134, %r83, 0;
	setp.ne.s32 	%p135, %r80, 1071644672;
	selp.b32 	%r319, %r81, %r79, %p135;
	selp.b32 	%r320, %r319, %r79, %p13;
	selp.b32 	%r321, %r320, %r79, %p134;
	mov.b32 	%r322, 0;
	mov.b64 	%fd433, {%r322, %r321};
$L__BB1_90:
	setp.eq.f64 	%p139, %fd430, 0d0000000000000000;
	setp.eq.s64 	%p140, %rd11, -9223372036854775808;
	setp.eq.f64 	%p141, %fd81, 0d3FF0000000000000;
	selp.f64 	%fd264, 0d3FF0000000000000, %fd433, %p139;
	selp.f64 	%fd265, 0d3FF0000000000000, %fd264, %p141;
	mul.f64 	%fd266, %fd429, %fd265;
	sub.f64 	%fd267, %fd80, %fd266;
	abs.f64 	%fd268, %fd267;
	add.f64 	%fd90, %fd431, %fd268;
	ld.global.f64 	%fd91, [%rd12+16];
	ld.global.f64 	%fd92, [%rd12+8];
	{
	.reg .b32 %temp; 
	mov.b64 	{%temp, %r84}, %fd92;
	}
	abs.f64 	%fd93, %fd92;
	{ // callseq 9, 0
	.param .b64 param0;
	st.param.f64 	[param0], %fd93;
	.param .b64 param1;
	st.param.f64 	[param1], %fd430;
	.param .b64 retval0;
	call.uni (retval0), 
	__internal_accurate_pow, 
	(
	param0, 
	param1
	);
	ld.param.f64 	%fd269, [retval0];
	} // callseq 9
	setp.lt.s32 	%p142, %r84, 0;
	neg.f64 	%fd271, %fd269;
	selp.f64 	%fd272, %fd271, %fd269, %p140;
	selp.f64 	%fd94, %fd272, %fd269, %p142;
	setp.eq.f64 	%p143, %fd92, 0d0000000000000000;
	@%p143 bra 	$L__BB1_92;
	setp.neu.f64 	%p145, %fd430, %fd77;
	selp.f64 	%fd273, 0dFFF8000000000000, %fd94, %p145;
	selp.f64 	%fd435, %fd273, %fd94, %p142;
	mov.pred 	%p260, %p11;
	bra.uni 	$L__BB1_93;
$L__BB1_92:
	setp.lt.s32 	%p146, %r78, 0;
	selp.b32 	%r328, %r84, 0, %p12;
	or.b32  	%r329, %r328, 2146435072;
	selp.b32 	%r330, %r329, %r328, %p146;
	mov.b32 	%r331, 0;
	mov.b64 	%fd435, {%r331, %r330};
	mov.pred 	%p260, %p12;
$L__BB1_93:
	add.f64 	%fd274, %fd92, %fd430;
	{
	.reg .b32 %temp; 
	mov.b64 	{%temp, %r332}, %fd274;
	}
	and.b32  	%r333, %r332, 2146435072;
	setp.ne.s32 	%p147, %r333, 2146435072;
	@%p147 bra 	$L__BB1_100;
	setp.nan.f64 	%p148, %fd430, %fd430;
	setp.nan.f64 	%p149, %fd92, %fd92;
	or.pred  	%p150, %p149, %p148;
	@%p150 bra 	$L__BB1_99;
	setp.eq.f64 	%p151, %fd78, 0d7FF0000000000000;
	@%p151 bra 	$L__BB1_98;
	setp.neu.f64 	%p152, %fd93, 0d7FF0000000000000;
	@%p152 bra 	$L__BB1_100;
	setp.lt.s32 	%p153, %r84, 0;
	setp.ne.s32 	%p154, %r80, 1071644672;
	selp.b32 	%r335, %r81, %r79, %p154;
	selp.b32 	%r336, %r335, %r79, %p260;
	selp.b32 	%r337, %r336, %r79, %p153;
	mov.b32 	%r338, 0;
	mov.b64 	%fd435, {%r338, %r337};
	bra.uni 	$L__BB1_100;
$L__BB1_98:
	setp.lt.s32 	%p155, %r78, 0;
	setp.gt.f64 	%p156, %fd93, 0d3FF0000000000000;
	selp.b32 	%r339, 2146435072, 0, %p156;
	xor.b32  	%r340, %r339, 2146435072;
	selp.b32 	%r341, %r340, %r339, %p155;
	setp.eq.f64 	%p157, %fd92, 0dBFF0000000000000;
	selp.b32 	%r342, 1072693248, %r341, %p157;
	mov.b32 	%r343, 0;
	mov.b64 	%fd435, {%r343, %r342};
	bra.uni 	$L__BB1_100;
$L__BB1_99:
	add.rn.f64 	%fd435, %fd92, %fd430;
$L__BB1_100:
	setp.eq.f64 	%p159, %fd92, 0d3FF0000000000000;
	selp.f64 	%fd275, 0d3FF0000000000000, %fd435, %p139;
	selp.f64 	%fd276, 0d3FF0000000000000, %fd275, %p159;
	mul.f64 	%fd277, %fd429, %fd276;
	sub.f64 	%fd278, %fd91, %fd277;
	abs.f64 	%fd279, %fd278;
	add.f64 	%fd431, %fd90, %fd279;
	add.s32 	%r452, %r452, 2;
	setp.ne.s32 	%p160, %r452, 12;
	@%p160 bra 	$L__BB1_80;
	add.u64 	%rd62, %SP, 48;
	add.u64 	%rd63, %SPL, 48;
	st.local.f64 	[%rd63], %fd431;
	mov.u64 	%rd64, $str$5;
	cvta.global.u64 	%rd65, %rd64;
	{ // callseq 10, 0
	.param .b64 param0;
	st.param.b64 	[param0], %rd65;
	.param .b64 param1;
	st.param.b64 	[param1], %rd62;
	.param .b32 retval0;
	call.uni (retval0), 
	vprintf, 
	(
	param0, 
	param1
	);
	ld.param.b32 	%r344, [retval0];
	} // callseq 10
	st.shared.f64 	[%r11], %fd429;
	st.shared.f64 	[%r11+8], %fd430;
	st.shared.f64 	[%r11+16], %fd431;
	mov.u32 	%r453, %r446;
	mov.u32 	%r454, %r447;
	mov.u32 	%r455, %r448;
	mov.u32 	%r456, %r449;
	mov.u32 	%r458, %r451;
$L__BB1_102:
	bar.sync 	0;
	cvta.to.local.u64 	%rd67, %rd66;
	st.local.u32 	[%rd67], %r435;
	cvta.global.u64 	%rd69, %rd68;
	{ // callseq 11, 0
	.param .b64 param0;
	st.param.b64 	[param0], %rd69;
	.param .b64 param1;
	st.param.b64 	[param1], %rd66;
	.param .b32 retval0;
	call.uni (retval0), 
	vprintf, 
	(
	param0, 
	param1
	);
	ld.param.b32 	%r347, [retval0];
	} // callseq 11
	mov.b32 	%r459, 0;
$L__BB1_103:
	st.local.u32 	[%rd10], %r459;
	cvta.global.u64 	%rd71, %rd70;
	{ // callseq 12, 0
	.param .b64 param0;
	st.param.b64 	[param0], %rd71;
	.param .b64 param1;
	st.param.b64 	[param1], %rd49;
	.param .b32 retval0;
	call.uni (retval0), 
	vprintf, 
	(
	param0, 
	param1
	);
	ld.param.b32 	%r349, [retval0];
	} // callseq 12
	mov.u32 	%r351, _ZZ16geneticAlgorithmbP10ChromosomeP17curandStateXORWOWP7ProjectS0_E15blockPopulation;
	mad.lo.s32 	%r352, %r459, 24, %r351;
	ld.shared.f64 	%fd103, [%r352];
	ld.shared.f64 	%fd280, [%r352+8];
	st.local.f64 	[%rd2], %fd103;
	st.local.f64 	[%rd2+8], %fd280;
	cvta.global.u64 	%rd74, %rd73;
	{ // callseq 13, 0
	.param .b64 param0;
	st.param.b64 	[param0], %rd74;
	.param .b64 param1;
	st.param.b64 	[param1], %rd21;
	.param .b32 retval0;
	call.uni (retval0), 
	vprintf, 
	(
	param0, 
	param1
	);
	ld.param.b32 	%r353, [retval0];
	} // callseq 13
	{
	.reg .b32 %temp; 
	mov.b64 	{%temp, %r93}, %fd280;
	}
	shr.u32 	%r355, %r93, 20;
	and.b32  	%r356, %r355, 2047;
	add.s32 	%r357, %r356, -1012;
	mov.b64 	%rd76, %fd280;
	shl.b64 	%rd13, %rd76, %r357;
	setp.eq.s64 	%p15, %rd13, -9223372036854775808;
	cvt.rzi.f64.f64 	%fd105, %fd280;
	abs.f64 	%fd106, %fd280;
	setp.neu.f64 	%p162, %fd106, 0d3FE0000000000000;
	and.pred  	%p16, %p162, %p15;
	setp.lt.s32 	%p163, %r93, 0;
	setp.nan.f64 	%p164, %fd280, %fd280;
	selp.b32 	%r94, 0, 2146435072, %p163;
	and.b32  	%r95, %r93, 2147483647;
	or.b32  	%r96, %r94, -2147483648;
	mov.f32 	%f39, 0f00000000;
	@%p164 bra 	$L__BB1_107;
	mov.b32 	%r461, 0;
$L__BB1_105:
	mul.wide.u32 	%rd77, %r461, 16;
	add.s64 	%rd15, %rd1, %rd77;
	ld.global.f64 	%fd126, [%rd15];
	{
	.reg .b32 %temp; 
	mov.b64 	{%temp, %r104}, %fd126;
	}
	abs.f64 	%fd127, %fd126;
	setp.neu.f64 	%p165, %fd126, 0d0000000000000000;
	@%p165 bra 	$L__BB1_121;
	setp.lt.s32 	%p169, %r93, 0;
	selp.b32 	%r359, %r104, 0, %p16;
	or.b32  	%r360, %r359, 2146435072;
	selp.b32 	%r361, %r360, %r359, %p169;
	mov.b32 	%r362, 0;
	mov.b64 	%fd441, {%r362, %r361};
	mov.pred 	%p17, %p16;
	bra.uni 	$L__BB1_122;
$L__BB1_107:
	mov.b32 	%r460, 0;
$L__BB1_108:
	mul.wide.u32 	%rd78, %r460, 16;
	add.s64 	%rd14, %rd1, %rd78;
	ld.global.f64 	%fd107, [%rd14];
	{
	.reg .b32 %temp; 
	mov.b64 	{%temp, %r98}, %fd107;
	}
	setp.eq.f64 	%p199, %fd107, 0d0000000000000000;
	@%p199 bra 	$L__BB1_110;
	abs.f64 	%fd310, %fd107;
	{ // callseq 16, 0
	.param .b64 param0;
	st.param.f64 	[param0], %fd310;
	.param .b64 param1;
	st.param.f64 	[param1], %fd280;
	.param .b64 retval0;
	call.uni (retval0), 
	__internal_accurate_pow, 
	(
	param0, 
	param1
	);
	ld.param.f64 	%fd311, [retval0];
	} // callseq 16
	setp.lt.s32 	%p200, %r98, 0;
	setp.neu.f64 	%p201, %fd280, %fd105;
	neg.f64 	%fd313, %fd311;
	setp.eq.s64 	%p202, %rd13, -9223372036854775808;
	selp.f64 	%fd314, %fd313, %fd311, %p202;
	selp.f64 	%fd315, %fd314, %fd311, %p200;
	selp.f64 	%fd316, 0dFFF8000000000000, %fd315, %p201;
	selp.f64 	%fd436, %fd316, %fd315, %p200;
	bra.uni 	$L__BB1_111;
$L__BB1_110:
	setp.lt.s32 	%p203, %r93, 0;
	selp.b32 	%r392, %r98, 0, %p16;
	or.b32  	%r393, %r392, 2146435072;
	selp.b32 	%r394, %r393, %r392, %p203;
	mov.b32 	%r395, 0;
	mov.b64 	%fd436, {%r395, %r394};
$L__BB1_111:
	setp.eq.f64 	%p204, %fd280, 0d0000000000000000;
	setp.eq.s64 	%p205, %rd13, -9223372036854775808;
	add.f64 	%fd317, %fd280, %fd107;
	{
	.reg .b32 %temp; 
	mov.b64 	{%temp, %r396}, %fd317;
	}
	and.b32  	%r397, %r396, 2146435072;
	setp.eq.s32 	%p206, %r397, 2146435072;
	add.rn.f64 	%fd318, %fd107, %fd280;
	selp.f64 	%fd319, %fd318, %fd436, %p206;
	setp.eq.f64 	%p207, %fd107, 0d3FF0000000000000;
	selp.f64 	%fd320, 0d3FF0000000000000, %fd319, %p204;
	selp.f64 	%fd321, 0d3FF0000000000000, %fd320, %p207;
	mul.f64 	%fd322, %fd103, %fd321;
	ld.global.f64 	%fd323, [%rd14+8];
	sub.f64 	%fd324, %fd323, %fd322;
	abs.f64 	%fd325, %fd324;
	mul.f64 	%fd326, %fd325, 0d4059000000000000;
	div.rn.f64 	%fd327, %fd326, %fd323;
	cvt.rn.f32.f64 	%f31, %fd327;
	add.f32 	%f6, %f39, %f31;
	ld.global.f64 	%fd111, [%rd14+16];
	{
	.reg .b32 %temp; 
	mov.b64 	{%temp, %r99}, %fd111;
	}
	abs.f64 	%fd328, %fd111;
	{ // callseq 17, 0
	.param .b64 param0;
	st.param.f64 	[param0], %fd328;
	.param .b64 param1;
	st.param.f64 	[param1], %fd280;
	.param .b64 retval0;
	call.uni (retval0), 
	__internal_accurate_pow, 
	(
	param0, 
	param1
	);
	ld.param.f64 	%fd329, [retval0];
	} // callseq 17
	setp.lt.s32 	%p208, %r99, 0;
	neg.f64 	%fd331, %fd329;
	selp.f64 	%fd332, %fd331, %fd329, %p205;
	selp.f64 	%fd112, %fd332, %fd329, %p208;
	setp.eq.f64 	%p209, %fd111, 0d0000000000000000;
	@%p209 bra 	$L__BB1_113;
	setp.neu.f64 	%p211, %fd280, %fd105;
	selp.f64 	%fd333, 0dFFF8000000000000, %fd112, %p211;
	selp.f64 	%fd437, %fd333, %fd112, %p208;
	bra.uni 	$L__BB1_114;
$L__BB1_113:
	setp.lt.s32 	%p212, %r93, 0;
	selp.b32 	%r398, %r99, 0, %p16;
	or.b32  	%r399, %r398, 2146435072;
	selp.b32 	%r400, %r399, %r398, %p212;
	mov.b32 	%r401, 0;
	mov.b64 	%fd437, {%r401, %r400};
$L__BB1_114:
	add.f64 	%fd334, %fd280, %fd111;
	{
	.reg .b32 %temp; 
	mov.b64 	{%temp, %r402}, %fd334;
	}
	and.b32  	%r403, %r402, 2146435072;
	setp.eq.s32 	%p215, %r403, 2146435072;
	add.rn.f64 	%fd335, %fd111, %fd280;
	selp.f64 	%fd336, %fd335, %fd437, %p215;
	setp.eq.f64 	%p216, %fd111, 0d3FF0000000000000;
	selp.f64 	%fd337, 0d3FF0000000000000, %fd336, %p204;
	selp.f64 	%fd338, 0d3FF0000000000000, %fd337, %p216;
	mul.f64 	%fd339, %fd103, %fd338;
	ld.global.f64 	%fd340, [%rd14+24];
	sub.f64 	%fd341, %fd340, %fd339;
	abs.f64 	%fd342, %fd341;
	mul.f64 	%fd343, %fd342, 0d4059000000000000;
	div.rn.f64 	%fd344, %fd343, %fd340;
	cvt.rn.f32.f64 	%f32, %fd344;
	add.f32 	%f7, %f6, %f32;
	ld.global.f64 	%fd116, [%rd14+32];
	{
	.reg .b32 %temp; 
	mov.b64 	{%temp, %r100}, %fd116;
	}
	abs.f64 	%fd345, %fd116;
	{ // callseq 18, 0
	.param .b64 param0;
	st.param.f64 	[param0], %fd345;
	.param .b64 param1;
	st.param.f64 	[param1], %fd280;
	.param .b64 retval0;
	call.uni (retval0), 
	__internal_accurate_pow, 
	(
	param0, 
	param1
	);
	ld.param.f64 	%fd346, [retval0];
	} // callseq 18
	setp.lt.s32 	%p217, %r100, 0;
	neg.f64 	%fd348, %fd346;
	selp.f64 	%fd349, %fd348, %fd346, %p205;
	selp.f64 	%fd117, %fd349, %fd346, %p217;
	setp.eq.f64 	%p218, %fd116, 0d0000000000000000;
	@%p218 bra 	$L__BB1_116;
	setp.neu.f64 	%p220, %fd280, %fd105;
	selp.f64 	%fd350, 0dFFF8000000000000, %fd117, %p220;
	selp.f64 	%fd438, %fd350, %fd117, %p217;
	bra.uni 	$L__BB1_117;
$L__BB1_116:
	setp.lt.s32 	%p221, %r93, 0;
	selp.b32 	%r404, %r100, 0, %p16;
	or.b32  	%r405, %r404, 2146435072;
	selp.b32 	%r406, %r405, %r404, %p221;
	mov.b32 	%r407, 0;
	mov.b64 	%fd438, {%r407, %r406};
$L__BB1_117:
	add.f64 	%fd351, %fd280, %fd116;
	{
	.reg .b32 %temp; 
	mov.b64 	{%temp, %r408}, %fd351;
	}
	and.b32  	%r409, %r408, 2146435072;
	setp.eq.s32 	%p224, %r409, 2146435072;
	add.rn.f64 	%fd352, %fd116, %fd280;
	selp.f64 	%fd353, %fd352, %fd438, %p224;
	setp.eq.f64 	%p225, %fd116, 0d3FF0000000000000;
	selp.f64 	%fd354, 0d3FF0000000000000, %fd353, %p204;
	selp.f64 	%fd355, 0d3FF0000000000000, %fd354, %p225;
	mul.f64 	%fd356, %fd103, %fd355;
	ld.global.f64 	%fd357, [%rd14+40];
	sub.f64 	%fd358, %fd357, %fd356;
	abs.f64 	%fd359, %fd358;
	mul.f64 	%fd360, %fd359, 0d4059000000000000;
	div.rn.f64 	%fd361, %fd360, %fd357;
	cvt.rn.f32.f64 	%f33, %fd361;
	add.f32 	%f8, %f7, %f33;
	ld.global.f64 	%fd121, [%rd14+48];
	{
	.reg .b32 %temp; 
	mov.b64 	{%temp, %r101}, %fd121;
	}
	abs.f64 	%fd362, %fd121;
	{ // callseq 19, 0
	.param .b64 param0;
	st.param.f64 	[param0], %fd362;
	.param .b64 param1;
	st.param.f64 	[param1], %fd280;
	.param .b64 retval0;
	call.uni (retval0), 
	__internal_accurate_pow, 
	(
	param0, 
	param1
	);
	ld.param.f64 	%fd363, [retval0];
	} // callseq 19
	setp.lt.s32 	%p226, %r101, 0;
	neg.f64 	%fd365, %fd363;
	selp.f64 	%fd366, %fd365, %fd363, %p205;
	selp.f64 	%fd122, %fd366, %fd363, %p226;
	setp.eq.f64 	%p227, %fd121, 0d0000000000000000;
	@%p227 bra 	$L__BB1_119;
	setp.neu.f64 	%p229, %fd280, %fd105;
	selp.f64 	%fd367, 0dFFF8000000000000, %fd122, %p229;
	selp.f64 	%fd439, %fd367, %fd122, %p226;
	bra.uni 	$L__BB1_120;
$L__BB1_119:
	setp.lt.s32 	%p230, %r93, 0;
	selp.b32 	%r410, %r101, 0, %p16;
	or.b32  	%r411, %r410, 2146435072;
	selp.b32 	%r412, %r411, %r410, %p230;
	mov.b32 	%r413, 0;
	mov.b64 	%fd439, {%r413, %r412};
$L__BB1_120:
	add.f64 	%fd368, %fd280, %fd121;
	{
	.reg .b32 %temp; 
	mov.b64 	{%temp, %r414}, %fd368;
	}
	and.b32  	%r415, %r414, 2146435072;
	setp.eq.s32 	%p232, %r415, 2146435072;
	add.rn.f64 	%fd369, %fd121, %fd280;
	selp.f64 	%fd370, %fd369, %fd439, %p232;
	setp.eq.f64 	%p233, %fd121, 0d3FF0000000000000;
	selp.f64 	%fd371, 0d3FF0000000000000, %fd370, %p204;
	selp.f64 	%fd372, 0d3FF0000000000000, %fd371, %p233;
	mul.f64 	%fd373, %fd103, %fd372;
	ld.global.f64 	%fd374, [%rd14+56];
	sub.f64 	%fd375, %fd374, %fd373;
	abs.f64 	%fd376, %fd375;
	mul.f64 	%fd377, %fd376, 0d4059000000000000;
	div.rn.f64 	%fd378, %fd377, %fd374;
	cvt.rn.f32.f64 	%f34, %fd378;
	add.f32 	%f39, %f8, %f34;
	add.s32 	%r460, %r460, 4;
	setp.eq.s32 	%p234, %r460, 12;
	@%p234 bra 	$L__BB1_140;
	bra.uni 	$L__BB1_108;
$L__BB1_121:
	{ // callseq 14, 0
	.param .b64 param0;
	st.param.f64 	[param0], %fd127;
	.param .b64 param1;
	st.param.f64 	[param1], %fd280;
	.param .b64 retval0;
	call.uni (retval0), 
	__internal_accurate_pow, 
	(
	param0, 
	param1
	);
	ld.param.f64 	%fd281, [retval0];
	} // callseq 14
	setp.lt.s32 	%p166, %r104, 0;
	setp.neu.f64 	%p167, %fd280, %fd105;
	neg.f64 	%fd283, %fd281;
	setp.eq.s64 	%p168, %rd13, -9223372036854775808;
	selp.f64 	%fd284, %fd283, %fd281, %p168;
	selp.f64 	%fd285, %fd284, %fd281, %p166;
	selp.f64 	%fd286, 0dFFF8000000000000, %fd285, %p167;
	selp.f64 	%fd441, %fd286, %fd285, %p166;
	mov.pred 	%p17, %p15;
$L__BB1_122:
	add.f64 	%fd287, %fd280, %fd126;
	{
	.reg .b32 %temp; 
	mov.b64 	{%temp, %r363}, %fd287;
	}
	and.b32  	%r364, %r363, 2146435072;
	setp.ne.s32 	%p170, %r364, 2146435072;
	@%p170 bra 	$L__BB1_129;
	setp.num.f64 	%p171, %fd126, %fd126;
	@%p171 bra 	$L__BB1_125;
	add.rn.f64 	%fd441, %fd126, %fd280;
	bra.uni 	$L__BB1_129;
$L__BB1_125:
	setp.neu.f64 	%p172, %fd106, 0d7FF0000000000000;
	@%p172 bra 	$L__BB1_127;
	setp.lt.s32 	%p176, %r93, 0;
	setp.gt.f64 	%p177, %fd127, 0d3FF0000000000000;
	selp.b32 	%r370, 2146435072, 0, %p177;
	xor.b32  	%r371, %r370, 2146435072;
	selp.b32 	%r372, %r371, %r370, %p176;
	setp.eq.f64 	%p178, %fd126, 0dBFF0000000000000;
	selp.b32 	%r373, 1072693248, %r372, %p178;
	mov.b32 	%r374, 0;
	mov.b64 	%fd441, {%r374, %r373};
	bra.uni 	$L__BB1_129;
$L__BB1_127:
	setp.neu.f64 	%p173, %fd127, 0d7FF0000000000000;
	@%p173 bra 	$L__BB1_129;
	setp.lt.s32 	%p174, %r104, 0;
	setp.ne.s32 	%p175, %r95, 1071644672;
	selp.b32 	%r366, %r96, %r94, %p175;
	selp.b32 	%r367, %r366, %r94, %p17;
	selp.b32 	%r368, %r367, %r94, %p174;
	mov.b32 	%r369, 0;
	mov.b64 	%fd441, {%r369, %r368};
$L__BB1_129:
	setp.eq.f64 	%p179, %fd280, 0d0000000000000000;
	setp.eq.s64 	%p180, %rd13, -9223372036854775808;
	setp.eq.f64 	%p181, %fd126, 0d3FF0000000000000;
	selp.f64 	%fd288, 0d3FF0000000000000, %fd441, %p179;
	selp.f64 	%fd289, 0d3FF0000000000000, %fd288, %p181;
	mul.f64 	%fd290, %fd103, %fd289;
	ld.global.f64 	%fd291, [%rd15+8];
	sub.f64 	%fd292, %fd291, %fd290;
	abs.f64 	%fd293, %fd292;
	mul.f64 	%fd294, %fd293, 0d4059000000000000;
	div.rn.f64 	%fd295, %fd294, %fd291;
	cvt.rn.f32.f64 	%f28, %fd295;
	add.f32 	%f11, %f39, %f28;
	ld.global.f64 	%fd135, [%rd15+16];
	{
	.reg .b32 %temp; 
	mov.b64 	{%temp, %r105}, %fd135;
	}
	abs.f64 	%fd136, %fd135;
	{ // callseq 15, 0
	.param .b64 param0;
	st.param.f64 	[param0], %fd136;
	.param .b64 param1;
	st.param.f64 	[param1], %fd280;
	.param .b64 retval0;
	call.uni (retval0), 
	__internal_accurate_pow, 
	(
	param0, 
	param1
	);
	ld.param.f64 	%fd296, [retval0];
	} // callseq 15
	setp.lt.s32 	%p182, %r105, 0;
	neg.f64 	%fd298, %fd296;
	selp.f64 	%fd299, %fd298, %fd296, %p180;
	selp.f64 	%fd137, %fd299, %fd296, %p182;
	setp.eq.f64 	%p183, %fd135, 0d0000000000000000;
	@%p183 bra 	$L__BB1_131;
	setp.neu.f64 	%p185, %fd280, %fd105;
	selp.f64 	%fd300, 0dFFF8000000000000, %fd137, %p185;
	selp.f64 	%fd443, %fd300, %fd137, %p182;
	mov.pred 	%p262, %p15;
	bra.uni 	$L__BB1_132;
$L__BB1_131:
	setp.lt.s32 	%p186, %r93, 0;
	selp.b32 	%r375, %r105, 0, %p16;
	or.b32  	%r376, %r375, 2146435072;
	selp.b32 	%r377, %r376, %r375, %p186;
	mov.b32 	%r378, 0;
	mov.b64 	%fd443, {%r378, %r377};
	mov.pred 	%p262, %p16;
$L__BB1_132:
	add.f64 	%fd301, %fd280, %fd135;
	{
	.reg .b32 %temp; 
	mov.b64 	{%temp, %r379}, %fd301;
	}
	and.b32  	%r380, %r379, 2146435072;
	setp.ne.s32 	%p187, %r380, 2146435072;
	@%p187 bra 	$L__BB1_139;
	setp.nan.f64 	%p188, %fd135, %fd135;
	@%p188 bra 	$L__BB1_138;
	setp.eq.f64 	%p189, %fd106, 0d7FF0000000000000;
	@%p189 bra 	$L__BB1_137;
	setp.neu.f64 	%p190, %fd136, 0d7FF0000000000000;
	@%p190 bra 	$L__BB1_139;
	setp.ne.s32 	%p192, %r95, 1071644672;
	selp.b32 	%r382, %r96, %r94, %p192;
	selp.b32 	%r383, %r382, %r94, %p262;
	selp.b32 	%r384, %r383, %r94, %p182;
	mov.b32 	%r385, 0;
	mov.b64 	%fd443, {%r385, %r384};
	bra.uni 	$L__BB1_139;
$L__BB1_137:
	setp.lt.s32 	%p193, %r93, 0;
	setp.gt.f64 	%p194, %fd136, 0d3FF0000000000000;
	selp.b32 	%r386, 2146435072, 0, %p194;
	xor.b32  	%r387, %r386, 2146435072;
	selp.b32 	%r388, %r387, %r386, %p193;
	setp.eq.f64 	%p195, %fd135, 0dBFF0000000000000;
	selp.b32 	%r389, 1072693248, %r388, %p195;
	mov.b32 	%r390, 0;
	mov.b64 	%fd443, {%r390, %r389};
	bra.uni 	$L__BB1_139;
$L__BB1_138:
	add.rn.f64 	%fd443, %fd135, %fd280;
$L__BB1_139:
	setp.eq.f64 	%p197, %fd135, 0d3FF0000000000000;
	selp.f64 	%fd302, 0d3FF0000000000000, %fd443, %p179;
	selp.f64 	%fd303, 0d3FF0000000000000, %fd302, %p197;
	mul.f64 	%fd304, %fd103, %fd303;
	ld.global.f64 	%fd305, [%rd15+24];
	sub.f64 	%fd306, %fd305, %fd304;
	abs.f64 	%fd307, %fd306;
	mul.f64 	%fd308, %fd307, 0d4059000000000000;
	div.rn.f64 	%fd309, %fd308, %fd305;
	cvt.rn.f32.f64 	%f29, %fd309;
	add.f32 	%f39, %f11, %f29;
	add.s32 	%r461, %r461, 2;
	setp.ne.s32 	%p198, %r461, 12;
	@%p198 bra 	$L__BB1_105;
$L__BB1_140:
	div.rn.f32 	%f35, %f39, 0f41400000;
	cvt.f64.f32 	%fd379, %f35;
	st.local.f64 	[%rd2], %fd379;
	mov.u64 	%rd79, $str$3;
	cvta.global.u64 	%rd80, %rd79;
	add.u64 	%rd81, %SP, 0;
	{ // callseq 20, 0
	.param .b64 param0;
	st.param.b64 	[param0], %rd80;
	.param .b64 param1;
	st.param.b64 	[param1], %rd81;
	.param .b32 retval0;
	call.uni (retval0), 
	vprintf, 
	(
	param0, 
	param1
	);
	ld.param.b32 	%r416, [retval0];
	} // callseq 20
	add.s32 	%r459, %r459, 1;
	setp.ne.s32 	%p235, %r459, %r2;
	@%p235 bra 	$L__BB1_103;
	add.u64 	%rd82, %SP, 56;
	add.u64 	%rd83, %SPL, 56;
	st.local.u32 	[%rd83], %r435;
	mov.u64 	%rd84, $str$8;
	cvta.global.u64 	%rd85, %rd84;
	{ // callseq 21, 0
	.param .b64 param0;
	st.param.b64 	[param0], %rd85;
	.param .b64 param1;
	st.param.b64 	[param1], %rd82;
	.param .b32 retval0;
	call.uni (retval0), 
	vprintf, 
	(
	param0, 
	param1
	);
	ld.param.b32 	%r418, [retval0];
	} // callseq 21
	bar.sync 	0;
	add.s32 	%r435, %r435, 1;
	setp.ne.s32 	%p236, %r435, 50;
	@%p236 bra 	$L__BB1_48;
	setp.ne.s32 	%p237, %r3, 0;
	bar.sync 	0;
	@%p237 bra 	$L__BB1_168;
	mov.b32 	%r463, 0;
	mov.u32 	%r462, %r40;
$L__BB1_144:
	setp.ge.s32 	%p239, %r463, %r40;
	mov.pred 	%p263, 0;
	@%p239 bra 	$L__BB1_166;
	and.b32  	%r111, %r462, 3;
	sub.s32 	%r422, %r41, %r463;
	setp.lt.u32 	%p240, %r422, 3;
	mov.b16 	%rs55, 0;
	mov.b32 	%r466, 0;
	@%p240 bra 	$L__BB1_156;
	and.b32  	%r466, %r462, -4;
	ld.shared.f64 	%fd444, [_ZZ16geneticAlgorithmbP10ChromosomeP17curandStateXORWOWP7ProjectS0_E15blockPopulation+16];
	mov.u32 	%r424, _ZZ16geneticAlgorithmbP10ChromosomeP17curandStateXORWOWP7ProjectS0_E15blockPopulation;
	add.s32 	%r464, %r424, 56;
	neg.s32 	%r465, %r466;
	mov.b16 	%rs55, 0;
$L__BB1_147:
	ld.shared.f64 	%fd445, [%r464+-16];
	setp.leu.f64 	%p241, %fd444, %fd445;
	@%p241 bra 	$L__BB1_149;
	ld.shared.f64 	%fd380, [%r464+-32];
	ld.shared.f64 	%fd381, [%r464+-24];
	ld.shared.f64 	%fd382, [%r464+-56];
	ld.shared.f64 	%fd383, [%r464+-48];
	st.shared.f64 	[%r464+-32], %fd382;
	st.shared.f64 	[%r464+-24], %fd383;
	st.shared.f64 	[%r464+-16], %fd444;
	st.shared.f64 	[%r464+-56], %fd380;
	st.shared.f64 	[%r464+-48], %fd381;
	st.shared.f64 	[%r464+-40], %fd445;
	mov.b16 	%rs55, 1;
	mov.f64 	%fd445, %fd444;
$L__BB1_149:
	ld.shared.f64 	%fd446, [%r464+8];
	setp.leu.f64 	%p242, %fd445, %fd446;
	@%p242 bra 	$L__BB1_151;
	ld.shared.f64 	%fd384, [%r464+-8];
	ld.shared.f64 	%fd385, [%r464];
	ld.shared.f64 	%fd386, [%r464+-32];
	ld.shared.f64 	%fd387, [%r464+-24];
	st.shared.f64 	[%r464+-8], %fd386;
	st.shared.f64 	[%r464], %fd387;
	st.shared.f64 	[%r464+8], %fd445;
	st.shared.f64 	[%r464+-32], %fd384;
	st.shared.f64 	[%r464+-24], %fd385;
	st.shared.f64 	[%r464+-16], %fd446;
	mov.b16 	%rs55, 1;
	mov.f64 	%fd446, %fd445;
$L__BB1_151:
	ld.shared.f64 	%fd447, [%r464+32];
	setp.leu.f64 	%p243, %fd446, %fd447;
	@%p243 bra 	$L__BB1_153;
	ld.shared.f64 	%fd388, [%r464+16];
	ld.shared.f64 	%fd389, [%r464+24];
	ld.shared.f64 	%fd390, [%r464+-8];
	ld.shared.f64 	%fd391, [%r464];
	st.shared.f64 	[%r464+16], %fd390;
	st.shared.f64 	[%r464+24], %fd391;
	st.shared.f64 	[%r464+32], %fd446;
	st.shared.f64 	[%r464+-8], %fd388;
	st.shared.f64 	[%r464], %fd389;
	st.shared.f64 	[%r464+8], %fd447;
	mov.b16 	%rs55, 1;
	mov.f64 	%fd447, %fd446;
$L__BB1_153:
	ld.shared.f64 	%fd444, [%r464+56];
	setp.leu.f64 	%p244, %fd447, %fd444;
	@%p244 bra 	$L__BB1_155;
	ld.shared.f64 	%fd392, [%r464+40];
	ld.shared.f64 	%fd393, [%r464+48];
	ld.shared.f64 	%fd394, [%r464+16];
	ld.shared.f64 	%fd395, [%r464+24];
	st.shared.f64 	[%r464+40], %fd394;
	st.shared.f64 	[%r464+48], %fd395;
	st.shared.f64 	[%r464+56], %fd447;
	st.shared.f64 	[%r464+16], %fd392;
	st.shared.f64 	[%r464+24], %fd393;
	st.shared.f64 	[%r464+32], %fd444;
	mov.b16 	%rs55, 1;
	mov.f64 	%fd444, %fd447;
$L__BB1_155:
	add.s32 	%r465, %r465, 4;
	add.s32 	%r464, %r464, 96;
	setp.ne.s32 	%p245, %r465, 0;
	@%p245 bra 	$L__BB1_147;
$L__BB1_156:
	setp.eq.s32 	%p246, %r111, 0;
	@%p246 bra 	$L__BB1_165;
	mov.u32 	%r425, _ZZ16geneticAlgorithmbP10ChromosomeP17curandStateXORWOWP7ProjectS0_E15blockPopulation;
	mad.lo.s32 	%r426, %r466, 24, %r425;
	add.s32 	%r119, %r426, 16;
	ld.shared.f64 	%fd155, [%r426+16];
	ld.shared.f64 	%fd449, [%r426+40];
	setp.leu.f64 	%p247, %fd155, %fd449;
	@%p247 bra 	$L__BB1_159;
	ld.shared.f64 	%fd396, [%r119+8];
	ld.shared.f64 	%fd397, [%r119+16];
	ld.shared.f64 	%fd398, [%r119+-16];
	ld.shared.f64 	%fd399, [%r119+-8];
	st.shared.f64 	[%r119+8], %fd398;
	st.shared.f64 	[%r119+16], %fd399;
	st.shared.f64 	[%r119+24], %fd155;
	st.shared.f64 	[%r119+-16], %fd396;
	st.shared.f64 	[%r119+-8], %fd397;
	st.shared.f64 	[%r119], %fd449;
	mov.b16 	%rs55, 1;
	mov.f64 	%fd449, %fd155;
$L__BB1_159:
	setp.eq.s32 	%p248, %r111, 1;
	@%p248 bra 	$L__BB1_165;
	ld.shared.f64 	%fd450, [%r119+48];
	setp.leu.f64 	%p249, %fd449, %fd450;
	@%p249 bra 	$L__BB1_162;
	ld.shared.f64 	%fd400, [%r119+32];
	ld.shared.f64 	%fd401, [%r119+40];
	ld.shared.f64 	%fd402, [%r119+8];
	ld.shared.f64 	%fd403, [%r119+16];
	st.shared.f64 	[%r119+32], %fd402;
	st.shared.f64 	[%r119+40], %fd403;
	st.shared.f64 	[%r119+48], %fd449;
	st.shared.f64 	[%r119+8], %fd400;
	st.shared.f64 	[%r119+16], %fd401;
	st.shared.f64 	[%r119+24], %fd450;
	mov.b16 	%rs55, 1;
	mov.f64 	%fd450, %fd449;
$L__BB1_162:
	setp.eq.s32 	%p250, %r111, 2;
	@%p250 bra 	$L__BB1_165;
	ld.shared.f64 	%fd160, [%r119+72];
	setp.leu.f64 	%p251, %fd450, %fd160;
	@%p251 bra 	$L__BB1_165;
	ld.shared.f64 	%fd404, [%r119+56];
	ld.shared.f64 	%fd405, [%r119+64];
	ld.shared.f64 	%fd406, [%r119+32];
	ld.shared.f64 	%fd407, [%r119+40];
	st.shared.f64 	[%r119+56], %fd406;
	st.shared.f64 	[%r119+64], %fd407;
	st.shared.f64 	[%r119+72], %fd450;
	st.shared.f64 	[%r119+32], %fd404;
	st.shared.f64 	[%r119+40], %fd405;
	st.shared.f64 	[%r119+48], %fd160;
	mov.b16 	%rs55, 1;
$L__BB1_165:
	and.b16  	%rs43, %rs55, 255;
	setp.ne.s16 	%p263, %rs43, 0;
$L__BB1_166:
	add.s32 	%r463, %r463, 1;
	setp.lt.u32 	%p252, %r463, %r2;
	and.pred  	%p253, %p263, %p252;
	add.s32 	%r462, %r462, -1;
	@%p253 bra 	$L__BB1_144;
	cvta.to.global.u64 	%rd86, %rd17;
	mul.wide.u32 	%rd87, %r1, 24;
	add.s64 	%rd88, %rd86, %rd87;
	ld.shared.f64 	%fd408, [_ZZ16geneticAlgorithmbP10ChromosomeP17curandStateXORWOWP7ProjectS0_E15blockPopulation];
	ld.shared.f64 	%fd409, [_ZZ16geneticAlgorithmbP10ChromosomeP17curandStateXORWOWP7ProjectS0_E15blockPopulation+8];
	ld.shared.f64 	%fd410, [_ZZ16geneticAlgorithmbP10ChromosomeP17curandStateXORWOWP7ProjectS0_E15blockPopulation+16];
	st.global.f64 	[%rd88], %fd408;
	st.global.f64 	[%rd88+8], %fd409;
	st.global.f64 	[%rd88+16], %fd410;
$L__BB1_168:
	bar.sync 	0;
	ret;

}
.func  (.param .b64 func_retval0) __internal_accurate_pow(
	.param .b64 __internal_accurate_pow_param_0,
	.param .b64 __internal_accurate_pow_param_1
)
{
	.reg .pred 	%p<8>;
	.reg .b32 	%r<49>;
	.reg .b32 	%f<3>;
	.reg .b64 	%fd<109>;

	ld.param.f64 	%fd10, [__internal_accurate_pow_param_0];
	ld.param.f64 	%fd11, [__internal_accurate_pow_param_1];
	{
	.reg .b32 %temp; 
	mov.b64 	{%temp, %r46}, %fd10;
	}
	{
	.reg .b32 %temp; 
	mov.b64 	{%r45, %temp}, %fd10;
	}
	shr.u32 	%r47, %r46, 20;
	setp.gt.u32 	%p1, %r46, 1048575;
	@%p1 bra 	$L__BB2_2;
	mul.f64 	%fd12, %fd10, 0d4350000000000000;
	{
	.reg .b32 %temp; 
	mov.b64 	{%temp, %r46}, %fd12;
	}
	{
	.reg .b32 %temp; 
	mov.b64 	{%r45, %temp}, %fd12;
	}
	shr.u32 	%r16, %r46, 20;
	add.s32 	%r47, %r16, -54;
$L__BB2_2:
	add.s32 	%r48, %r47, -1023;
	and.b32  	%r17, %r46, -2146435073;
	or.b32  	%r18, %r17, 1072693248;
	mov.b64 	%fd107, {%r45, %r18};
	setp.lt.u32 	%p2, %r18, 1073127583;
	@%p2 bra 	$L__BB2_4;
	{
	.reg .b32 %temp; 
	mov.b64 	{%r19, %temp}, %fd107;
	}
	{
	.reg .b32 %temp; 
	mov.b64 	{%temp, %r20}, %fd107;
	}
	add.s32 	%r21, %r20, -1048576;
	mov.b64 	%fd107, {%r19, %r21};
	add.s32 	%r48, %r47, -1022;
$L__BB2_4:
	add.f64 	%fd13, %fd107, 0dBFF0000000000000;
	add.f64 	%fd14, %fd107, 0d3FF0000000000000;
	rcp.approx.ftz.f64 	%fd15, %fd14;
	neg.f64 	%fd16, %fd14;
	fma.rn.f64 	%fd17, %fd16, %fd15, 0d3FF0000000000000;
	fma.rn.f64 	%fd18, %fd17, %fd17, %fd17;
	fma.rn.f64 	%fd19, %fd18, %fd15, %fd15;
	mul.f64 	%fd20, %fd13, %fd19;
	fma.rn.f64 	%fd21, %fd13, %fd19, %fd20;
	mul.f64 	%fd22, %fd21, %fd21;
	fma.rn.f64 	%fd23, %fd22, 0d3EB0F5FF7D2CAFE2, 0d3ED0F5D241AD3B5A;
	fma.rn.f64 	%fd24, %fd23, %fd22, 0d3EF3B20A75488A3F;
	fma.rn.f64 	%fd25, %fd24, %fd22, 0d3F1745CDE4FAECD5;
	fma.rn.f64 	%fd26, %fd25, %fd22, 0d3F3C71C7258A578B;
	fma.rn.f64 	%fd27, %fd26, %fd22, 0d3F6249249242B910;
	fma.rn.f64 	%fd28, %fd27, %fd22, 0d3F89999999999DFB;
	sub.f64 	%fd29, %fd13, %fd21;
	add.f64 	%fd30, %fd29, %fd29;
	neg.f64 	%fd31, %fd21;
	fma.rn.f64 	%fd32, %fd31, %fd13, %fd30;
	mul.f64 	%fd33, %fd19, %fd32;
	fma.rn.f64 	%fd34, %fd22, %fd28, 0d3FB5555555555555;
	mov.f64 	%fd35, 0d3FB5555555555555;
	sub.f64 	%fd36, %fd35, %fd34;
	fma.rn.f64 	%fd37, %fd22, %fd28, %fd36;
	add.f64 	%fd38, %fd37, 0dBC46A4CB00B9E7B0;
	add.f64 	%fd39, %fd34, %fd38;
	sub.f64 	%fd40, %fd34, %fd39;
	add.f64 	%fd41, %fd38, %fd40;
	mul.rn.f64 	%fd42, %fd21, %fd21;
	neg.f64 	%fd43, %fd42;
	fma.rn.f64 	%fd44, %fd21, %fd21, %fd43;
	{
	.reg .b32 %temp; 
	mov.b64 	{%r22, %temp}, %fd33;
	}
	{
	.reg .b32 %temp; 
	mov.b64 	{%temp, %r23}, %fd33;
	}
	add.s32 	%r24, %r23, 1048576;
	mov.b64 	%fd45, {%r22, %r24};
	fma.rn.f64 	%fd46, %fd21, %fd45, %fd44;
	mul.rn.f64 	%fd47, %fd42, %fd21;
	neg.f64 	%fd48, %fd47;
	fma.rn.f64 	%fd49, %fd42, %fd21, %fd48;
	fma.rn.f64 	%fd50, %fd42, %fd33, %fd49;
	fma.rn.f64 	%fd51, %fd46, %fd21, %fd50;
	mul.rn.f64 	%fd52, %fd39, %fd47;
	neg.f64 	%fd53, %fd52;
	fma.rn.f64 	%fd54, %fd39, %fd47, %fd53;
	fma.rn.f64 	%fd55, %fd39, %fd51, %fd54;
	fma.rn.f64 	%fd56, %fd41, %fd47, %fd55;
	add.f64 	%fd57, %fd52, %fd56;
	sub.f64 	%fd58, %fd52, %fd57;
	add.f64 	%fd59, %fd56, %fd58;
	add.f64 	%fd60, %fd21, %fd57;
	sub.f64 	%fd61, %fd21, %fd60;
	add.f64 	%fd62, %fd57, %fd61;
	add.f64 	%fd63, %fd59, %fd62;
	add.f64 	%fd64, %fd33, %fd63;
	add.f64 	%fd65, %fd60, %fd64;
	sub.f64 	%fd66, %fd60, %fd65;
	add.f64 	%fd67, %fd64, %fd66;
	xor.b32  	%r25, %r48, -2147483648;
	mov.b32 	%r26, 1127219200;
	mov.b64 	%fd68, {%r25, %r26};
	mov.b32 	%r27, -2147483648;
	mov.b64 	%fd69, {%r27, %r26};
	sub.f64 	%fd70, %fd68, %fd69;
	fma.rn.f64 	%fd71, %fd70, 0d3FE62E42FEFA39EF, %fd65;
	fma.rn.f64 	%fd72, %fd70, 0dBFE62E42FEFA39EF, %fd71;
	sub.f64 	%fd73, %fd72, %fd65;
	sub.f64 	%fd74, %fd67, %fd73;
	fma.rn.f64 	%fd75, %fd70, 0d3C7ABC9E3B39803F, %fd74;
	add.f64 	%fd76, %fd71, %fd75;
	sub.f64 	%fd77, %fd71, %fd76;
	add.f64 	%fd78, %fd75, %fd77;
	{
	.reg .b32 %temp; 
	mov.b64 	{%temp, %r28}, %fd11;
	}
	{
	.reg .b32 %temp; 
	mov.b64 	{%r29, %temp}, %fd11;
	}
	shl.b32 	%r30, %r28, 1;
	setp.gt.u32 	%p3, %r30, -33554433;
	and.b32  	%r31, %r28, -15728641;
	selp.b32 	%r32, %r31, %r28, %p3;
	mov.b64 	%fd79, {%r29, %r32};
	mul.rn.f64 	%fd80, %fd76, %fd79;
	neg.f64 	%fd81, %fd80;
	fma.rn.f64 	%fd82, %fd76, %fd79, %fd81;
	fma.rn.f64 	%fd83, %fd78, %fd79, %fd82;
	add.f64 	%fd4, %fd80, %fd83;
	sub.f64 	%fd84, %fd80, %fd4;
	add.f64 	%fd5, %fd83, %fd84;
	fma.rn.f64 	%fd85, %fd4, 0d3FF71547652B82FE, 0d4338000000000000;
	{
	.reg .b32 %temp; 
	mov.b64 	{%r13, %temp}, %fd85;
	}
	mov.f64 	%fd86, 0dC338000000000000;
	add.rn.f64 	%fd87, %fd85, %fd86;
	fma.rn.f64 	%fd88, %fd87, 0dBFE62E42FEFA39EF, %fd4;
	fma.rn.f64 	%fd89, %fd87, 0dBC7ABC9E3B39803F, %fd88;
	fma.rn.f64 	%fd90, %fd89, 0d3E5ADE1569CE2BDF, 0d3E928AF3FCA213EA;
	fma.rn.f64 	%fd91, %fd90, %fd89, 0d3EC71DEE62401315;
	fma.rn.f64 	%fd92, %fd91, %fd89, 0d3EFA01997C89EB71;
	fma.rn.f64 	%fd93, %fd92, %fd89, 0d3F2A01A014761F65;
	fma.rn.f64 	%fd94, %fd93, %fd89, 0d3F56C16C1852B7AF;
	fma.rn.f64 	%fd95, %fd94, %fd89, 0d3F81111111122322;
	fma.rn.f64 	%fd96, %fd95, %fd89, 0d3FA55555555502A1;
	fma.rn.f64 	%fd97, %fd96, %fd89, 0d3FC5555555555511;
	fma.rn.f64 	%fd98, %fd97, %fd89, 0d3FE000000000000B;
	fma.rn.f64 	%fd99, %fd98, %fd89, 0d3FF0000000000000;
	fma.rn.f64 	%fd100, %fd99, %fd89, 0d3FF0000000000000;
	{
	.reg .b32 %temp; 
	mov.b64 	{%r14, %temp}, %fd100;
	}
	{
	.reg .b32 %temp; 
	mov.b64 	{%temp, %r15}, %fd100;
	}
	shl.b32 	%r33, %r13, 20;
	add.s32 	%r34, %r33, %r15;
	mov.b64 	%fd108, {%r14, %r34};
	{
	.reg .b32 %temp; 
	mov.b64 	{%temp, %r35}, %fd4;
	}
	mov.b32 	%f2, %r35;
	abs.f32 	%f1, %f2;
	setp.lt.f32 	%p4, %f1, 0f4086232B;
	@%p4 bra 	$L__BB2_7;
	setp.lt.f64 	%p5, %fd4, 0d0000000000000000;
	add.f64 	%fd101, %fd4, 0d7FF0000000000000;
	selp.f64 	%fd108, 0d0000000000000000, %fd101, %p5;
	setp.geu.f32 	%p6, %f1, 0f40874800;
	@%p6 bra 	$L__BB2_7;
	shr.u32 	%r36, %r13, 31;
	add.s32 	%r37, %r13, %r36;
	shr.s32 	%r38, %r37, 1;
	shl.b32 	%r39, %r38, 20;
	add.s32 	%r40, %r15, %r39;
	mov.b64 	%fd102, {%r14, %r40};
	sub.s32 	%r41, %r13, %r38;
	shl.b32 	%r42, %r41, 20;
	add.s32 	%r43, %r42, 1072693248;
	mov.b32 	%r44, 0;
	mov.b64 	%fd103, {%r44, %r43};
	mul.f64 	%fd108, %fd103, %fd102;
$L__BB2_7:
	abs.f64 	%fd104, %fd108;
	setp.eq.f64 	%p7, %fd104, 0d7FF0000000000000;
	fma.rn.f64 	%fd105, %fd108, %fd5, %fd108;
	selp.f64 	%fd106, %fd108, %fd105, %p7;
	st.param.f64 	[func_retval0], %fd106;
	ret;

}


// ===== COMPILED SASS (sm_100) =====

	.target	sm_100

	.elftype	@"ET_EXEC"


//--------------------- .note.nv.tkinfo           --------------------------
	.section	.note.nv.tkinfo,"",@"SHT_NOTE"
	.sectionflags	@"SHF_NOTE_NV_TKINFO"
	.tkinfo
        /*0018*/ 	.word	0x00000002
        /*0030*/ 	.string	""
        /*0030*/ 	.string	"ptxas"
        /*0030*/ 	.string	"Cuda compilation tools, release 13.0, V13.0.88"
        /*0030*/ 	.string	"Build cuda_13.0.r13.0/compiler.36424714_0"
        /*0030*/ 	.string	"-arch sm_100 -m 64 "



//--------------------- .note.nv.cuinfo           --------------------------
	.section	.note.nv.cuinfo,"",@"SHT_NOTE"
	.sectionflags	@"SHF_NOTE_NV_CUINFO"
        /*0018*/ 	.short	0x0002
        /*001a*/ 	.short	0x0064
        /*001c*/ 	.short	0x0082
	.zero		2


//--------------------- .nv.info                  --------------------------
	.section	.nv.info,"",@"SHT_CUDA_INFO"
	.align	4


	//----- nvinfo : EIATTR_REGCOUNT
	.align		4
        /*0000*/ 	.byte	0x04, 0x2f
        /*0002*/ 	.short	(.L_17 - .L_16)
	.align		4
.L_16:
        /*0004*/ 	.word	index@(_Z17setupRandomStreamjP17curandStateXORWOW)
        /*0008*/ 	.word	0x0000001f


	//----- nvinfo : EIATTR_FRAME_SIZE
	.align		4
.L_17:
        /*000c*/ 	.byte	0x04, 0x11
        /*000e*/ 	.short	(.L_19 - .L_18)
	.align		4
.L_18:
        /*0010*/ 	.word	index@(_Z17setupRandomStreamjP17curandStateXORWOW)
        /*0014*/ 	.word	0x00000000


	//----- nvinfo : EIATTR_REGCOUNT
	.align		4
.L_19:
        /*0018*/ 	.byte	0x04, 0x2f
        /*001a*/ 	.short	(.L_21 - .L_20)
	.align		4
.L_20:
        /*001c*/ 	.word	index@(_Z16geneticAlgorithmbP10ChromosomeP17curandStateXORWOWP7ProjectS0_)
        /*0020*/ 	.word	0x00000042


	//----- nvinfo : EIATTR_FRAME_SIZE
	.align		4
.L_21:
        /*0024*/ 	.byte	0x04, 0x11
        /*0026*/ 	.short	(.L_23 - .L_22)
	.align		4
.L_22:
        /*0028*/ 	.word	index@($_Z16geneticAlgorithmbP10ChromosomeP17curandStateXORWOWP7ProjectS0_$__internal_accurate_pow)
        /*002c*/ 	.word	0x00000040


	//----- nvinfo : EIATTR_FRAME_SIZE
	.align		4
.L_23:
        /*0030*/ 	.byte	0x04, 0x11
        /*0032*/ 	.short	(.L_25 - .L_24)
	.align		4
.L_24:
        /*0034*/ 	.word	index@($__internal_1_$__cuda_sm3x_div_rn_noftz_f32_slowpath)
        /*0038*/ 	.word	0x00000040


	//----- nvinfo : EIATTR_FRAME_SIZE
	.align		4
.L_25:
        /*003c*/ 	.byte	0x04, 0x11
        /*003e*/ 	.short	(.L_27 - .L_26)
	.align		4
.L_26:
        /*0040*/ 	.word	index@($__internal_0_$__cuda_sm20_div_rn_f64_full)
        /*0044*/ 	.word	0x00000040


	//----- nvinfo : EIATTR_FRAME_SIZE
	.align		4
.L_27:
        /*0048*/ 	.byte	0x04, 0x11
        /*004a*/ 	.short	(.L_29 - .L_28)
	.align		4
.L_28:
        /*004c*/ 	.word	index@(_Z16geneticAlgorithmbP10ChromosomeP17curandStateXORWOWP7ProjectS0_)
        /*0050*/ 	.word	0x00000040


	//----- nvinfo : EIATTR_MIN_STACK_SIZE
	.align		4
.L_29:
        /*0054*/ 	.byte	0x04, 0x12
        /*0056*/ 	.short	(.L_31 - .L_30)
	.align		4
.L_30:
        /*0058*/ 	.word	index@(_Z16geneticAlgorithmbP10ChromosomeP17curandStateXORWOWP7ProjectS0_)
        /*005c*/ 	.word	0x00000040


	//----- nvinfo : EIATTR_MIN_STACK_SIZE
	.align		4
.L_31:
        /*0060*/ 	.byte	0x04, 0x12
        /*0062*/ 	.short	(.L_33 - .L_32)
	.align		4
.L_32:
        /*0064*/ 	.word	index@(_Z17setupRandomStreamjP17curandStateXORWOW)
        /*0068*/ 	.word	0x00000000
.L_33:


//--------------------- .nv.compat                --------------------------
	.section	.nv.compat,"",@"SHT_CUDA_COMPAT_INFO"
	.align	4
        /*0000*/ 	.byte	0x02, 0x09, 0x00, 0x00, 0x02, 0x02, 0x01, 0x00, 0x02, 0x05, 0x05, 0x00, 0x03, 0x07, 0x01, 0x01
        /*0010*/ 	.byte	0x02, 0x03, 0x00, 0x00, 0x02, 0x06, 0x01, 0x00, 0x04, 0x0b, 0x08, 0x00, 0x01, 0x00, 0x00, 0x00
        /*0020*/ 	.byte	0x00, 0x00, 0x00, 0x00


//--------------------- .nv.info._Z16geneticAlgorithmbP10ChromosomeP17curandStateXORWOWP7ProjectS0_ --------------------------
	.section	.nv.info._Z16geneticAlgorithmbP10ChromosomeP17curandStateXORWOWP7ProjectS0_,"",@"SHT_CUDA_INFO"
	.sectionflags	@""
	.align	4


	//----- nvinfo : EIATTR_CUDA_API_VERSION
	.align		4
        /*0000*/ 	.byte	0x04, 0x37
        /*0002*/ 	.short	(.L_35 - .L_34)
.L_34:
        /*0004*/ 	.word	0x00000082


	//----- nvinfo : EIATTR_KPARAM_INFO
	.align		4
.L_35:
        /*0008*/ 	.byte	0x04, 0x17
        /*000a*/ 	.short	(.L_37 - .L_36)
.L_36:
        /*000c*/ 	.word	0x00000000
        /*0010*/ 	.short	0x0004
        /*0012*/ 	.short	0x0020
        /*0014*/ 	.byte	0x00, 0xf5, 0x21, 0x00


	//----- nvinfo : EIATTR_KPARAM_INFO
	.align		4
.L_37:
        /*0018*/ 	.byte	0x04, 0x17
        /*001a*/ 	.short	(.L_39 - .L_38)
.L_38:
        /*001c*/ 	.word	0x00000000
        /*0020*/ 	.short	0x0003
        /*0022*/ 	.short	0x0018
        /*0024*/ 	.byte	0x00, 0xf5, 0x21, 0x00


	//----- nvinfo : EIATTR_KPARAM_INFO
	.align		4
.L_39:
        /*0028*/ 	.byte	0x04, 0x17
        /*002a*/ 	.short	(.L_41 - .L_40)
.L_40:
        /*002c*/ 	.word	0x00000000
        /*0030*/ 	.short	0x0002
        /*0032*/ 	.short	0x0010
        /*0034*/ 	.byte	0x00, 0xf5, 0x21, 0x00


	//----- nvinfo : EIATTR_KPARAM_INFO
	.align		4
.L_41:
        /*0038*/ 	.byte	0x04, 0x17
        /*003a*/ 	.short	(.L_43 - .L_42)
.L_42:
        /*003c*/ 	.word	0x00000000
        /*0040*/ 	.short	0x0001
        /*0042*/ 	.short	0x0008
        /*0044*/ 	.byte	0x00, 0xf5, 0x21, 0x00


	//----- nvinfo : EIATTR_KPARAM_INFO
	.align		4
.L_43:
        /*0048*/ 	.byte	0x04, 0x17
        /*004a*/ 	.short	(.L_45 - .L_44)
.L_44:
        /*004c*/ 	.word	0x00000000
        /*0050*/ 	.short	0x0000
        /*0052*/ 	.short	0x0000
        /*0054*/ 	.byte	0x00, 0xf0, 0x05, 0x00


	//----- nvinfo : EIATTR_SPARSE_MMA_MASK
	.align		4
.L_45:
        /*0058*/ 	.byte	0x03, 0x50
        /*005a*/ 	.short	0x0000


	//----- nvinfo : EIATTR_MAXREG_COUNT
	.align		4
        /*005c*/ 	.byte	0x03, 0x1b
        /*005e*/ 	.short	0x00ff


	//----- nvinfo : EIATTR_NUM_BARRIERS
	.align		4
        /*0060*/ 	.byte	0x02, 0x4c
        /*0062*/ 	.byte	0x01
	.zero		1


	//----- nvinfo : EIATTR_EXTERNS
	.align		4
        /*0064*/ 	.byte	0x04, 0x0f
        /*0066*/ 	.short	(.L_47 - .L_46)


	//   ....[0]....
	.align		4
.L_46:
        /*0068*/ 	.word	index@(vprintf)


	//----- nvinfo : EIATTR_MERCURY_ISA_VERSION
	.align		4
.L_47:
        /*006c*/ 	.byte	0x03, 0x5f
        /*006e*/ 	.short	0x0101


	//----- nvinfo : EIATTR_VRC_CTA_INIT_COUNT
	.align		4
        /*0070*/ 	.byte	0x02, 0x4a
	.zero		1
	.zero		1


	//----- nvinfo : EIATTR_SYSCALL_OFFSETS
	.align		4
        /*0074*/ 	.byte	0x04, 0x46
        /*0076*/ 	.short	(.L_49 - .L_48)


	//   ....[0]....
.L_48:
        /*0078*/ 	.word	0x00000e80


	//   ....[1]....
        /*007c*/ 	.word	0x00000f00


	//   ....[2]....
        /*0080*/ 	.word	0x00000fc0


	//   ....[3]....
        /*0084*/ 	.word	0x00001de0


	//   ....[4]....
        /*0088*/ 	.word	0x000039d0


	//   ....[5]....
        /*008c*/ 	.word	0x00003b10


	//   ....[6]....
        /*0090*/ 	.word	0x00003bd0


	//   ....[7]....
        /*0094*/ 	.word	0x00003cd0


	//   ....[8]....
        /*0098*/ 	.word	0x00005c50


	//   ....[9]....
        /*009c*/ 	.word	0x00005d40


	//----- nvinfo : EIATTR_EXIT_INSTR_OFFSETS
	.align		4
.L_49:
        /*00a0*/ 	.byte	0x04, 0x1c
        /*00a2*/ 	.short	(.L_51 - .L_50)


	//   ....[0]....
.L_50:
        /*00a4*/ 	.word	0x00006810


	//----- nvinfo : EIATTR_CRS_STACK_SIZE
	.align		4
.L_51:
        /*00a8*/ 	.byte	0x04, 0x1e
        /*00aa*/ 	.short	(.L_53 - .L_52)
.L_52:
        /*00ac*/ 	.word	0x00000000


	//----- nvinfo : EIATTR_CBANK_PARAM_SIZE
	.align		4
.L_53:
        /*00b0*/ 	.byte	0x03, 0x19
        /*00b2*/ 	.short	0x0028


	//----- nvinfo : EIATTR_PARAM_CBANK
	.align		4
        /*00b4*/ 	.byte	0x04, 0x0a
        /*00b6*/ 	.short	(.L_55 - .L_54)
	.align		4
.L_54:
        /*00b8*/ 	.word	index@(.nv.constant0._Z16geneticAlgorithmbP10ChromosomeP17curandStateXORWOWP7ProjectS0_)
        /*00bc*/ 	.short	0x0380
        /*00be*/ 	.short	0x0028


	//----- nvinfo : EIATTR_SW_WAR
	.align		4
.L_55:
        /*00c0*/ 	.byte	0x04, 0x36
        /*00c2*/ 	.short	(.L_57 - .L_56)
.L_56:
        /*00c4*/ 	.word	0x00000008
.L_57:


//--------------------- .nv.info._Z17setupRandomStreamjP17curandStateXORWOW --------------------------
	.section	.nv.info._Z17setupRandomStreamjP17curandStateXORWOW,"",@"SHT_CUDA_INFO"
	.sectionflags	@""
	.align	4


	//----- nvinfo : EIATTR_CUDA_API_VERSION
	.align		4
        /*0000*/ 	.byte	0x04, 0x37
        /*0002*/ 	.short	(.L_59 - .L_58)
.L_58:
        /*0004*/ 	.word	0x00000082


	//----- nvinfo : EIATTR_KPARAM_INFO
	.align		4
.L_59:
        /*0008*/ 	.byte	0x04, 0x17
        /*000a*/ 	.short	(.L_61 - .L_60)
.L_60:
        /*000c*/ 	.word	0x00000000
        /*0010*/ 	.short	0x0001
        /*0012*/ 	.short	0x0008
        /*0014*/ 	.byte	0x00, 0xf5, 0x21, 0x00


	//----- nvinfo : EIATTR_KPARAM_INFO
	.align		4
.L_61:
        /*0018*/ 	.byte	0x04, 0x17
        /*001a*/ 	.short	(.L_63 - .L_62)
.L_62:
        /*001c*/ 	.word	0x00000000
        /*0020*/ 	.short	0x0000
        /*0022*/ 	.short	0x0000
        /*0024*/ 	.byte	0x00, 0xf0, 0x11, 0x00


	//----- nvinfo : EIATTR_SPARSE_MMA_MASK
	.align		4
.L_63:
        /*0028*/ 	.byte	0x03, 0x50
        /*002a*/ 	.short	0x0000


	//----- nvinfo : EIATTR_MAXREG_COUNT
	.align		4
        /*002c*/ 	.byte	0x03, 0x1b
        /*002e*/ 	.short	0x00ff


	//----- nvinfo : EIATTR_MERCURY_ISA_VERSION
	.align		4
        /*0030*/ 	.byte	0x03, 0x5f
        /*0032*/ 	.short	0x0101


	//----- nvinfo : EIATTR_VRC_CTA_INIT_COUNT
	.align		4
        /*0034*/ 	.byte	0x02, 0x4a
	.zero		1
	.zero		1


	//----- nvinfo : EIATTR_EXIT_INSTR_OFFSETS
	.align		4
        /*0038*/ 	.byte	0x04, 0x1c
        /*003a*/ 	.short	(.L_65 - .L_64)


	//   ....[0]....
.L_64:
        /*003c*/ 	.word	0x00000eb0


	//----- nvinfo : EIATTR_CRS_STACK_SIZE
	.align		4
.L_65:
        /*0040*/ 	.byte	0x04, 0x1e
        /*0042*/ 	.short	(.L_67 - .L_66)
.L_66:
        /*0044*/ 	.word	0x00000000


	//----- nvinfo : EIATTR_CBANK_PARAM_SIZE
	.align		4
.L_67:
        /*0048*/ 	.byte	0x03, 0x19
        /*004a*/ 	.short	0x0010


	//----- nvinfo : EIATTR_PARAM_CBANK
	.align		4
        /*004c*/ 	.byte	0x04, 0x0a
        /*004e*/ 	.short	(.L_69 - .L_68)
	.align		4
.L_68:
        /*0050*/ 	.word	index@(.nv.constant0._Z17setupRandomStreamjP17curandStateXORWOW)
        /*0054*/ 	.short	0x0380
        /*0056*/ 	.short	0x0010


	//----- nvinfo : EIATTR_SW_WAR
	.align		4
.L_69:
        /*0058*/ 	.byte	0x04, 0x36
        /*005a*/ 	.short	(.L_71 - .L_70)
.L_70:
        /*005c*/ 	.word	0x00000008
.L_71:


//--------------------- .nv.callgraph             --------------------------
	.section	.nv.callgraph,"",@"SHT_CUDA_CALLGRAPH"
	.align	4
	.sectionentsize	8
	.align		4
        /*0000*/ 	.word	0x00000000
	.align		4
        /*0004*/ 	.word	0xffffffff
	.align		4
        /*0008*/ 	.word	index@(_Z16geneticAlgorithmbP10ChromosomeP17curandStateXORWOWP7ProjectS0_)
	.align		4
        /*000c*/ 	.word	index@(vprintf)
	.align		4
        /*0010*/ 	.word	0x00000000
	.align		4
        /*0014*/ 	.word	0xfffffffe
	.align		4
        /*0018*/ 	.word	0x00000000
	.align		4
        /*001c*/ 	.word	0xfffffffd
	.align		4
        /*0020*/ 	.word	0x00000000
	.align		4
        /*0024*/ 	.word	0xfffffffc


//--------------------- .nv.constant4             --------------------------
	.section	.nv.constant4,"a",@progbits
	.align	8
	.align		8
.nv.constant4:
        /*0000*/ 	.dword	vprintf
	.align		8
        /*0008*/ 	.dword	precalc_xorwow_matrix
	.align		8
        /*0010*/ 	.dword	precalc_xorwow_offset_matrix
	.align		8
        /*0018*/ 	.dword	mrg32k3aM1
	.align		8
        /*0020*/ 	.dword	mrg32k3aM2
	.align		8
        /*0028*/ 	.dword	mrg32k3aM1SubSeq
	.align		8
        /*0030*/ 	.dword	mrg32k3aM2SubSeq
	.align		8
        /*0038*/ 	.dword	mrg32k3aM1Seq
	.align		8
        /*0040*/ 	.dword	mrg32k3aM2Seq
	.align		8
        /*0048*/ 	.dword	$str
	.align		8
        /*0050*/ 	.dword	$str$3
	.align		8
        /*0058*/ 	.dword	$str$4
	.align		8
        /*0060*/ 	.dword	$str$5
	.align		8
        /*0068*/ 	.dword	$str$6
	.align		8
        /*0070*/ 	.dword	$str$7
	.align		8
        /*0078*/ 	.dword	$str$8


//--------------------- .nv.constant3             --------------------------
	.section	.nv.constant3,"a",@progbits
	.align	8
.nv.constant3:
	.type		__cr_lgamma_table,@object
	.size		__cr_lgamma_table,(.L_8 - __cr_lgamma_table)
__cr_lgamma_table:
        /*0000*/ 	.byte	0x00, 0x00, 0x00, 0x00, 0x00, 0x00, 0x00, 0x00, 0x00, 0x00, 0x00, 0x00, 0x00, 0x00, 0x00, 0x00
        /*0010*/ 	.byte	0xef, 0x39, 0xfa, 0xfe, 0x42, 0x2e, 0xe6, 0x3f, 0x02, 0x20, 0x2a, 0xfa, 0x0b, 0xab, 0xfc, 0x3f
        /*0020*/ 	.byte	0xf9, 0x2c, 0x92, 0x7c, 0xa7, 0x6c, 0x09, 0x40, 0xc9, 0x79, 0x44, 0x3c, 0x64, 0x26, 0x13, 0x40
        /*0030*/ 	.byte	0xca, 0x01, 0xcf, 0x3a, 0x27, 0x51, 0x1a, 0x40, 0x30, 0xcc, 0x2d, 0xf3, 0xe1, 0x0c, 0x21, 0x40
        /*0040*/ 	.byte	0x0d, 0xb7, 0xfc, 0x82, 0x8e, 0x35, 0x25, 0x40
.L_8:


//--------------------- .text._Z16geneticAlgorithmbP10ChromosomeP17curandStateXORWOWP7ProjectS0_ --------------------------
	.section	.text._Z16geneticAlgorithmbP10ChromosomeP17curandStateXORWOWP7ProjectS0_,"ax",@progbits
	.align	128
        .global         _Z16geneticAlgorithmbP10ChromosomeP17curandStateXORWOWP7ProjectS0_
        .type           _Z16geneticAlgorithmbP10ChromosomeP17curandStateXORWOWP7ProjectS0_,@function
        .size           _Z16geneticAlgorithmbP10ChromosomeP17curandStateXORWOWP7ProjectS0_,(.L_x_154 - _Z16geneticAlgorithmbP10ChromosomeP17curandStateXORWOWP7ProjectS0_)
        .other          _Z16geneticAlgorithmbP10ChromosomeP17curandStateXORWOWP7ProjectS0_,@"STO_CUDA_ENTRY STV_DEFAULT"
_Z16geneticAlgorithmbP10ChromosomeP17curandStateXORWOWP7ProjectS0_:
.text._Z16geneticAlgorithmbP10ChromosomeP17curandStateXORWOWP7ProjectS0_:
[----:B------:R-:W0:Y:S01]  /*0000*/  LDC R1, c[0x0][0x37c] ;  /* 0x0000df00ff017b82 */ /* 0x000e220000000800 */
[----:B------:R-:W1:Y:S07]  /*0010*/  S2R R27, SR_CTAID.X ;  /* 0x00000000001b7919 */ /* 0x000e6e0000002500 */
[----:B------:R-:W2:Y:S01]  /*0020*/  LDC.64 R4, c[0x0][0x390] ;  /* 0x0000e400ff047b82 */ /* 0x000ea20000000a00 */
[----:B------:R-:W3:Y:S01]  /*0030*/  LDCU UR6, c[0x0][0x2fc] ;  /* 0x00005f80ff0677ac */ /* 0x000ee20008000800 */
[----:B0-----:R-:W-:Y:S01]  /*0040*/  VIADD R1, R1, 0xffffffc0 ;  /* 0xffffffc001017836 */ /* 0x001fe20000000000 */
[----:B------:R-:W1:Y:S01]  /*0050*/  S2R R30, SR_TID.X ;  /* 0x00000000001e7919 */ /* 0x000e620000002100 */
[----:B------:R-:W1:Y:S01]  /*0060*/  LDCU UR39, c[0x0][0x360] ;  /* 0x00006c00ff2777ac */ /* 0x000e620008000800 */
[----:B------:R-:W0:Y:S01]  /*0070*/  LDCU.64 UR36, c[0x0][0x358] ;  /* 0x00006b00ff2477ac */ /* 0x000e220008000a00 */
[----:B------:R-:W4:Y:S01]  /*0080*/  S2R R19, SR_CgaCtaId ;  /* 0x0000000000137919 */ /* 0x000f220000008800 */
[----:B------:R-:W3:Y:S01]  /*0090*/  LDCU.U8 UR4, c[0x0][0x380] ;  /* 0x00007000ff0477ac */ /* 0x000ee20008000000 */
[----:B-1----:R-:W-:-:S04]  /*00a0*/  IMAD R3, R27, UR39, R30 ;  /* 0x000000271b037c24 */ /* 0x002fc8000f8e021e */
[----:B--2---:R-:W-:-:S05]  /*00b0*/  IMAD.WIDE R4, R3, 0x30, R4 ;  /* 0x0000003003047825 */ /* 0x004fca00078e0204 */
[----:B0-----:R0:W5:Y:S04]  /*00c0*/  LDG.E.64 R38, desc[UR36][R4.64] ;  /* 0x0000002404267981 */ /* 0x001168000c1e1b00 */
[----:B------:R0:W5:Y:S04]  /*00d0*/  LDG.E.64 R34, desc[UR36][R4.64+0x8] ;  /* 0x0000082404227981 */ /* 0x000168000c1e1b00 */
[----:B------:R0:W5:Y:S01]  /*00e0*/  LDG.E.64 R42, desc[UR36][R4.64+0x10] ;  /* 0x00001024042a7981 */ /* 0x000162000c1e1b00 */
[----:B------:R-:W1:Y:S01]  /*00f0*/  LDCU UR5, c[0x0][0x2f8] ;  /* 0x00005f00ff0577ac */ /* 0x000e620008000800 */
[----:B------:R-:W-:Y:S01]  /*0100*/  MOV R0, 0x400 ;  /* 0x0000040000007802 */ /* 0x000fe20000000f00 */
[----:B------:R-:W-:Y:S01]  /*0110*/  IMAD.MOV.U32 R29, RZ, RZ, 0x41400000 ;  /* 0x41400000ff1d7424 */ /* 0x000fe200078e00ff */
[----:B---3--:R-:W-:-:S02]  /*0120*/  UPRMT UR4, UR4, 0x8880, URZ ;  /* 0x0000888004047896 */ /* 0x008fc400080000ff */
[----:B----4-:R-:W-:Y:S02]  /*0130*/  LEA R19, R19, R0, 0x18 ;  /* 0x0000000013137211 */ /* 0x010fe400078ec0ff */
[----:B------:R-:W-:-:S03]  /*0140*/  UISETP.NE.AND UP0, UPT, UR4, URZ, UPT ;  /* 0x000000ff0400728c */ /* 0x000fc6000bf05270 */
[----:B------:R-:W-:Y:S01]  /*0150*/  IMAD R19, R30, 0x18, R19 ;  /* 0x000000181e137824 */ /* 0x000fe200078e0213 */
[----:B-1----:R-:W-:-:S05]  /*0160*/  IADD3 R2, P0, PT, R1, UR5, RZ ;  /* 0x0000000501027c10 */ /* 0x002fca000ff1e0ff */
[----:B------:R-:W-:Y:S01]  /*0170*/  IMAD.X R18, RZ, RZ, UR6, P0 ;  /* 0x00000006ff127e24 */ /* 0x000fe200080e06ff */
[----:B0-----:R-:W-:Y:S07]  /*0180*/  BRA.U !UP0, `(.L_x_0) ;  /* 0x0000001d081c7547 */ /* 0x001fee000b800000 */
[----:B-----5:R-:W-:Y:S01]  /*0190*/  SHF.R.U32.HI R0, RZ, 0x2, R39 ;  /* 0x00000002ff007819 */ /* 0x020fe20000011627 */
[----:B------:R-:W-:Y:S01]  /*01a0*/  IMAD.SHL.U32 R4, R43, 0x10, RZ ;  /* 0x000000102b047824 */ /* 0x000fe200078e00ff */
[----:B------:R-:W-:Y:S01]  /*01b0*/  SHF.R.U32.HI R5, RZ, 0x2, R34 ;  /* 0x00000002ff057819 */ /* 0x000fe20000011622 */
[----:B------:R-:W-:Y:S01]  /*01c0*/  IMAD.MOV.U32 R12, RZ, RZ, 0x0 ;  /* 0x00000000ff0c7424 */ /* 0x000fe200078e00ff */
[----:B------:R-:W-:Y:S01]  /*01d0*/  LOP3.LUT R0, R0, R39, RZ, 0x3c, !PT ;  /* 0x0000002700007212 */ /* 0x000fe200078e3cff */
[----:B------:R-:W-:Y:S01]  /*01e0*/  IMAD.MOV.U32 R13, RZ, RZ, 0x3ca00000 ;  /* 0x3ca00000ff0d7424 */ /* 0x000fe200078e00ff */
[----:B------:R-:W-:Y:S01]  /*01f0*/  LOP3.LUT R5, R5, R34, RZ, 0x3c, !PT ;  /* 0x0000002205057212 */ /* 0x000fe200078e3cff */
[----:B------:R-:W0:Y:S01]  /*0200*/  LDCU.64 UR4, c[0x0][0x398] ;  /* 0x00007300ff0477ac */ /* 0x000e220008000a00 */
[----:B------:R-:W-:Y:S01]  /*0210*/  CS2R R16, SRZ ;  /* 0x0000000000107805 */ /* 0x000fe2000001ff00 */
[----:B------:R-:W-:-:S05]  /*0220*/  IMAD.SHL.U32 R3, R0, 0x2, RZ ;  /* 0x0000000200037824 */ /* 0x000fca00078e00ff */
[----:B------:R-:W-:Y:S02]  /*0230*/  LOP3.LUT R3, R43, R4, R3, 0x96, !PT ;  /* 0x000000042b037212 */ /* 0x000fe400078e9603 */
[----:B------:R-:W-:Y:S02]  /*0240*/  SHF.R.U32.HI R4, RZ, 0x2, R35 ;  /* 0x00000002ff047819 */ /* 0x000fe40000011623 */
[----:B------:R-:W-:Y:S01]  /*0250*/  LOP3.LUT R37, R3, R0, RZ, 0x3c, !PT ;  /* 0x0000000003257212 */ /* 0x000fe200078e3cff */
[----:B------:R-:W-:Y:S01]  /*0260*/  IMAD.SHL.U32 R3, R5, 0x2, RZ ;  /* 0x0000000205037824 */ /* 0x000fe200078e00ff */
[----:B------:R-:W-:Y:S02]  /*0270*/  LOP3.LUT R4, R4, R35, RZ, 0x3c, !PT ;  /* 0x0000002304047212 */ /* 0x000fe400078e3cff */
[----:B------:R-:W-:Y:S01]  /*0280*/  IADD3 R9, PT, PT, R38, 0x587c5, R37 ;  /* 0x000587c526097810 */ /* 0x000fe20007ffe025 */
[----:B------:R-:W-:Y:S01]  /*0290*/  IMAD.SHL.U32 R0, R37, 0x10, RZ ;  /* 0x0000001025007824 */ /* 0x000fe200078e00ff */
[----:B0-----:R-:W-:-:S04]  /*02a0*/  UIADD3 UR4, UP0, UPT, UR4, 0x10, URZ ;  /* 0x0000001004047890 */ /* 0x001fc8000ff1e0ff */
[----:B------:R-:W-:Y:S01]  /*02b0*/  LOP3.LUT R0, R5, R3, R0, 0x96, !PT ;  /* 0x0000000305007212 */ /* 0x000fe200078e9600 */
[----:B------:R-:W-:Y:S01]  /*02c0*/  IMAD.SHL.U32 R3, R4, 0x2, RZ ;  /* 0x0000000204037824 */ /* 0x000fe200078e00ff */
[----:B------:R-:W-:Y:S01]  /*02d0*/  SHF.R.U32.HI R5, RZ, 0x2, R42 ;  /* 0x00000002ff057819 */ /* 0x000fe2000001162a */
[----:B------:R-:W-:Y:S01]  /*02e0*/  UIADD3.X UR5, UPT, UPT, URZ, UR5, URZ, UP0, !UPT ;  /* 0x00000005ff057290 */ /* 0x000fe200087fe4ff */
[----:B------:R-:W-:Y:S01]  /*02f0*/  LOP3.LUT R35, R0, R37, RZ, 0x3c, !PT ;  /* 0x0000002500237212 */ /* 0x000fe200078e3cff */
[----:B------:R-:W-:Y:S01]  /*0300*/  IMAD.U32 R60, RZ, RZ, UR4 ;  /* 0x00000004ff3c7e24 */ /* 0x000fe2000f8e00ff */
[----:B------:R-:W-:Y:S01]  /*0310*/  LOP3.LUT R5, R5, R42, RZ, 0x3c, !PT ;  /* 0x0000002a05057212 */ /* 0x000fe200078e3cff */
[----:B------:R-:W-:Y:S02]  /*0320*/  UMOV UR4, URZ ;  /* 0x000000ff00047c82 */ /* 0x000fe40008000000 */
[----:B------:R-:W-:Y:S02]  /*0330*/  IMAD.SHL.U32 R0, R35, 0x10, RZ ;  /* 0x0000001023007824 */ /* 0x000fe400078e00ff */
[----:B------:R-:W-:-:S03]  /*0340*/  IMAD.U32 R61, RZ, RZ, UR5 ;  /* 0x00000005ff3d7e24 */ /* 0x000fc6000f8e00ff */
[----:B------:R-:W-:-:S04]  /*0350*/  LOP3.LUT R3, R35, R0, R3, 0x96, !PT ;  /* 0x0000000023037212 */ /* 0x000fc800078e9603 */
[----:B------:R-:W-:Y:S01]  /*0360*/  LOP3.LUT R33, R3, R4, RZ, 0x3c, !PT ;  /* 0x0000000403217212 */ /* 0x000fe200078e3cff */
[----:B------:R-:W-:-:S03]  /*0370*/  IMAD.SHL.U32 R3, R5, 0x2, RZ ;  /* 0x0000000205037824 */ /* 0x000fc600078e00ff */
[----:B------:R-:W-:Y:S01]  /*0380*/  IADD3 R11, PT, PT, R38, 0x10974f, R33 ;  /* 0x0010974f260b7810 */ /* 0x000fe20007ffe021 */
[----:B------:R-:W-:-:S05]  /*0390*/  IMAD.SHL.U32 R0, R33, 0x10, RZ ;  /* 0x0000001021007824 */ /* 0x000fca00078e00ff */
[----:B------:R-:W-:Y:S02]  /*03a0*/  LOP3.LUT R4, R5, R3, R0, 0x96, !PT ;  /* 0x0000000305047212 */ /* 0x000fe400078e9600 */
[C---:B------:R-:W-:Y:S01]  /*03b0*/  IADD3 R0, PT, PT, R38.reuse, 0xb0f8a, R35 ;  /* 0x000b0f8a26007810 */ /* 0x040fe20007ffe023 */
[----:B------:R-:W-:Y:S01]  /*03c0*/  VIADD R38, R38, 0x161f14 ;  /* 0x00161f1426267836 */ /* 0x000fe20000000000 */
[----:B------:R-:W-:-:S05]  /*03d0*/  LOP3.LUT R31, R4, R33, RZ, 0x3c, !PT ;  /* 0x00000021041f7212 */ /* 0x000fca00078e3cff */
[----:B------:R-:W-:-:S04]  /*03e0*/  IMAD.IADD R4, R31, 0x1, R38 ;  /* 0x000000011f047824 */ /* 0x000fc800078e0226 */
[----:B------:R-:W-:-:S03]  /*03f0*/  IMAD.WIDE.U32 R4, R4, 0x200000, RZ ;  /* 0x0020000004047825 */ /* 0x000fc600078e00ff */
[----:B------:R-:W-:Y:S01]  /*0400*/  LOP3.LUT R10, R4, R11, RZ, 0x3c, !PT ;  /* 0x0000000b040a7212 */ /* 0x000fe200078e3cff */
[----:B------:R-:W-:Y:S02]  /*0410*/  IMAD.MOV.U32 R11, RZ, RZ, R5 ;  /* 0x000000ffff0b7224 */ /* 0x000fe400078e0005 */
[----:B------:R-:W-:Y:S02]  /*0420*/  IMAD.WIDE.U32 R4, R0, 0x200000, RZ ;  /* 0x0020000000047825 */ /* 0x000fe400078e00ff */
[----:B------:R-:W0:Y:S01]  /*0430*/  I2F.F64.U64 R6, R10 ;  /* 0x0000000a00067312 */ /* 0x000e220000301800 */
[----:B------:R-:W-:Y:S01]  /*0440*/  LOP3.LUT R8, R4, R9, RZ, 0x3c, !PT ;  /* 0x0000000904087212 */ /* 0x000fe200078e3cff */
[----:B------:R-:W-:-:S06]  /*0450*/  IMAD.MOV.U32 R9, RZ, RZ, R5 ;  /* 0x000000ffff097224 */ /* 0x000fcc00078e0005 */
[----:B------:R-:W1:Y:S01]  /*0460*/  I2F.F64.U64 R4, R8 ;  /* 0x0000000800047312 */ /* 0x000e620000301800 */
[----:B0-----:R-:W-:-:S08]  /*0470*/  DFMA R6, R6, R12, 5.5511151231257827021e-17 ;  /* 0x3c9000000606742b */ /* 0x001fd0000000000c */
[----:B------:R-:W-:Y:S02]  /*0480*/  DMUL R56, R6, 5 ;  /* 0x4014000006387828 */ /* 0x000fe40000000000 */
[----:B-1----:R-:W-:-:S04]  /*0490*/  DFMA R4, R4, R12, 5.5511151231257827021e-17 ;  /* 0x3c9000000404742b */ /* 0x002fc8000000000c */
[----:B------:R0:W1:Y:S01]  /*04a0*/  FRND.F64.TRUNC R54, R56 ;  /* 0x0000003800367313 */ /* 0x000062000030d800 */
[----:B------:R0:W-:Y:S03]  /*04b0*/  STS.64 [R19+0x8], R56 ;  /* 0x0000083813007388 */ /* 0x0001e60000000a00 */
[----:B------:R-:W-:Y:S01]  /*04c0*/  SHF.R.U32.HI R0, RZ, 0x14, R57 ;  /* 0x00000014ff007819 */ /* 0x000fe20000011639 */
[----:B------:R-:W-:Y:S01]  /*04d0*/  DMUL R58, R4, 5 ;  /* 0x40140000043a7828 */ /* 0x000fe20000000000 */
[----:B------:R-:W-:Y:S02]  /*04e0*/  ISETP.GE.AND P1, PT, R57, RZ, PT ;  /* 0x000000ff3900720c */ /* 0x000fe40003f26270 */
[----:B------:R-:W-:Y:S02]  /*04f0*/  LOP3.LUT R0, R0, 0x7ff, RZ, 0xc0, !PT ;  /* 0x000007ff00007812 */ /* 0x000fe400078ec0ff */
[----:B------:R-:W-:-:S02]  /*0500*/  SEL R25, RZ, 0x7ff00000, !P1 ;  /* 0x7ff00000ff197807 */ /* 0x000fc40004800000 */
[----:B------:R0:W-:Y:S01]  /*0510*/  STS.64 [R19], R58 ;  /* 0x0000003a13007388 */ /* 0x0001e20000000a00 */
[----:B------:R-:W-:Y:S01]  /*0520*/  VIADD R3, R0, 0xfffffc0c ;  /* 0xfffffc0c00037836 */ /* 0x000fe20000000000 */
[----:B------:R-:W-:Y:S01]  /*0530*/  LOP3.LUT R23, R57, 0x7fffffff, RZ, 0xc0, !PT ;  /* 0x7fffffff39177812 */ /* 0x000fe200078ec0ff */
[----:B------:R-:W-:-:S03]  /*0540*/  VIADD R22, R25, 0x80000000 ;  /* 0x8000000019167836 */ /* 0x000fc60000000000 */
[CC--:B------:R-:W-:Y:S02]  /*0550*/  SHF.L.U32 R26, R56.reuse, R3.reuse, RZ ;  /* 0x00000003381a7219 */ /* 0x0c0fe400000006ff */
[----:B------:R-:W-:Y:S02]  /*0560*/  SHF.L.U64.HI R24, R56, R3, R57 ;  /* 0x0000000338187219 */ /* 0x000fe40000010239 */
[----:B------:R-:W-:-:S04]  /*0570*/  ISETP.NE.U32.AND P3, PT, R26, RZ, PT ;  /* 0x000000ff1a00720c */ /* 0x000fc80003f65070 */
[----:B------:R-:W-:-:S13]  /*0580*/  ISETP.NE.AND.EX P3, PT, R24, -0x80000000, PT, P3 ;  /* 0x800000001800780c */ /* 0x000fda0003f65330 */
[----:B01----:R-:W-:-:S14]  /*0590*/  DSETP.NEU.AND P0, PT, R56, 0.5, !P3 ;  /* 0x3fe000003800742a */ /* 0x003fdc0005f0d000 */
.L_x_13:
[----:B------:R-:W2:Y:S04]  /*05a0*/  LDG.E.64 R46, desc[UR36][R60.64+-0x10] ;  /* 0xfffff0243c2e7981 */ /* 0x000ea8000c1e1b00 */
[----:B------:R0:W5:Y:S01]  /*05b0*/  LDG.E.64 R52, desc[UR36][R60.64+-0x8] ;  /* 0xfffff8243c347981 */ /* 0x000162000c1e1b00 */
[----:B--2---:R-:W-:-:S06]  /*05c0*/  DSETP.NEU.AND P2, PT, R46, RZ, PT ;  /* 0x000000ff2e00722a */ /* 0x004fcc0003f4d000 */
[----:B------:R-:W-:-:S08]  /*05d0*/  ISETP.GE.OR P4, PT, R57, RZ, P2 ;  /* 0x000000ff3900720c */ /* 0x000fd00001786670 */
[----:B------:R-:W-:Y:S01]  /*05e0*/  @!P2 SEL R5, R47, RZ, P0 ;  /* 0x000000ff2f05a207 */ /* 0x000fe20000000000 */
[----:B------:R-:W-:Y:S01]  /*05f0*/  @!P2 IMAD.MOV.U32 R4, RZ, RZ, RZ ;  /* 0x000000ffff04a224 */ /* 0x000fe200078e00ff */
[----:B------:R-:W-:-:S03]  /*0600*/  @!P2 PLOP3.LUT P1, PT, P0, PT, PT, 0x80, 0x8 ;  /* 0x000000000008a81c */ /* 0x000fc6000072f070 */
[----:B------:R-:W-:Y:S01]  /*0610*/  @!P4 LOP3.LUT R5, R5, 0x7ff00000, RZ, 0xfc, !PT ;  /* 0x7ff000000505c812 */ /* 0x000fe200078efcff */
[----:B0-----:R-:W-:Y:S09]  /*0620*/  @!P2 BRA `(.L_x_1) ;  /* 0x000000000050a947 */ /* 0x001ff20003800000 */
[----:B------:R-:W-:Y:S01]  /*0630*/  DADD R8, -RZ, |R46| ;  /* 0x00000000ff087229 */ /* 0x000fe2000000052e */
[----:B------:R-:W-:Y:S01]  /*0640*/  BSSY.RECONVERGENT B0, `(.L_x_2) ;  /* 0x0000006000007945 */ /* 0x000fe20003800200 */
[----:B------:R-:W-:Y:S01]  /*0650*/  IMAD.MOV.U32 R4, RZ, RZ, R56 ;  /* 0x000000ffff047224 */ /* 0x000fe200078e0038 */
[----:B------:R-:W-:Y:S01]  /*0660*/  MOV R0, 0x6a0 ;  /* 0x000006a000007802 */ /* 0x000fe20000000f00 */
[----:B------:R-:W-:-:S06]  /*0670*/  IMAD.MOV.U32 R3, RZ, RZ, R57 ;  /* 0x000000ffff037224 */ /* 0x000fcc00078e0039 */
[----:B------:R-:W-:-:S07]  /*0680*/  IMAD.MOV.U32 R5, RZ, RZ, R9 ;  /* 0x000000ffff057224 */ /* 0x000fce00078e0009 */
[----:B-----5:R-:W-:Y:S05]  /*0690*/  CALL.REL.NOINC `($_Z16geneticAlgorithmbP10ChromosomeP17curandStateXORWOWP7ProjectS0_$__internal_accurate_pow) ;  /* 0x0000006c00887944 */ /* 0x020fea0003c00000 */
[----:B------:R-:W-:Y:S05]  /*06a0*/  BSYNC.RECONVERGENT B0 ;  /* 0x0000000000007941 */ /* 0x000fea0003800200 */
.L_x_2:
[----:B------:R-:W-:Y:S01]  /*06b0*/  DADD R6, -RZ, -R4 ;  /* 0x00000000ff067229 */ /* 0x000fe20000000904 */
[----:B------:R-:W-:Y:S01]  /*06c0*/  ISETP.NE.U32.AND P1, PT, R26, RZ, PT ;  /* 0x000000ff1a00720c */ /* 0x000fe20003f25070 */
[----:B------:R-:W-:Y:S01]  /*06d0*/  DSETP.NEU.AND P2, PT, R56, R54, PT ;  /* 0x000000363800722a */ /* 0x000fe20003f4d000 */
[----:B------:R-:W-:Y:S02]  /*06e0*/  ISETP.GE.AND P4, PT, R47, RZ, PT ;  /* 0x000000ff2f00720c */ /* 0x000fe40003f86270 */
[----:B------:R-:W-:-:S05]  /*06f0*/  ISETP.NE.AND.EX P1, PT, R24, -0x80000000, PT, P1 ;  /* 0x800000001800780c */ /* 0x000fca0003f25310 */
[-C--:B------:R-:W-:Y:S02]  /*0700*/  FSEL R3, R6, R4.reuse, !P1 ;  /* 0x0000000406037208 */ /* 0x080fe40004800000 */
[-C--:B------:R-:W-:Y:S02]  /*0710*/  FSEL R6, R7, R5.reuse, !P1 ;  /* 0x0000000507067208 */ /* 0x080fe40004800000 */
[----:B------:R-:W-:Y:S02]  /*0720*/  FSEL R4, R3, R4, !P4 ;  /* 0x0000000403047208 */ /* 0x000fe40006000000 */
[----:B------:R-:W-:Y:S02]  /*0730*/  FSEL R5, R6, R5, !P4 ;  /* 0x0000000506057208 */ /* 0x000fe40006000000 */
[----:B------:R-:W-:Y:S02]  /*0740*/  PLOP3.LUT P1, PT, P3, PT, PT, 0x8, 0x80 ;  /* 0x000000000080781c */ /* 0x000fe40001f2e170 */
[----:B------:R-:W-:-:S02]  /*0750*/  @!P4 FSEL R4, R4, RZ, !P2 ;  /* 0x000000ff0404c208 */ /* 0x000fc40005000000 */
[----:B------:R-:W-:-:S09]  /*0760*/  @!P4 FSEL R5, R5, -QNAN , !P2 ;  /* 0xfff800000505c808 */ /* 0x000fd20005000000 */
.L_x_1:
[----:B------:R-:W-:Y:S01]  /*0770*/  DADD R6, R56, R46 ;  /* 0x0000000038067229 */ /* 0x000fe2000000002e */
[----:B------:R-:W-:Y:S09]  /*0780*/  BSSY.RECONVERGENT B0, `(.L_x_3) ;  /* 0x0000018000007945 */ /* 0x000ff20003800200 */
[----:B------:R-:W-:-:S04]  /*0790*/  LOP3.LUT R6, R7, 0x7ff00000, RZ, 0xc0, !PT ;  /* 0x7ff0000007067812 */ /* 0x000fc800078ec0ff */
[----:B------:R-:W-:-:S13]  /*07a0*/  ISETP.NE.AND P2, PT, R6, 0x7ff00000, PT ;  /* 0x7ff000000600780c */ /* 0x000fda0003f45270 */
[----:B------:R-:W-:Y:S05]  /*07b0*/  @P2 BRA `(.L_x_4) ;  /* 0x0000000000502947 */ /* 0x000fea0003800000 */
[----:B------:R-:W-:-:S14]  /*07c0*/  DSETP.NAN.AND P2, PT, R46, R46, PT ;  /* 0x0000002e2e00722a */ /* 0x000fdc0003f48000 */
[----:B------:R-:W-:Y:S01]  /*07d0*/  @P2 DADD R4, R56, R46 ;  /* 0x0000000038042229 */ /* 0x000fe2000000002e */
[----:B------:R-:W-:Y:S10]  /*07e0*/  @P2 BRA `(.L_x_4) ;  /* 0x0000000000442947 */ /* 0x000ff40003800000 */
[----:B------:R-:W-:-:S14]  /*07f0*/  DSETP.NEU.AND P2, PT, R56, +INF , PT ;  /* 0x7ff000003800742a */ /* 0x000fdc0003f4d000 */
[----:B------:R-:W-:Y:S05]  /*0800*/  @P2 BRA `(.L_x_5) ;  /* 0x0000000000202947 */ /* 0x000fea0003800000 */
[----:B------:R-:W-:Y:S01]  /*0810*/  ISETP.GE.AND P2, PT, R57, RZ, PT ;  /* 0x000000ff3900720c */ /* 0x000fe20003f46270 */
[----:B------:R-:W-:-:S06]  /*0820*/  DSETP.GT.AND P1, PT, |R46|, 1, PT ;  /* 0x3ff000002e00742a */ /* 0x000fcc0003f24200 */
[----:B------:R-:W-:Y:S01]  /*0830*/  SEL R4, RZ, 0x7ff00000, !P1 ;  /* 0x7ff00000ff047807 */ /* 0x000fe20004800000 */
[----:B------:R-:W-:-:S05]  /*0840*/  DSETP.NEU.AND P1, PT, R46, -1, PT ;  /* 0xbff000002e00742a */ /* 0x000fca0003f2d000 */
[----:B------:R-:W-:-:S04]  /*0850*/  @!P2 LOP3.LUT R4, R4, 0x7ff00000, RZ, 0x3c, !PT ;  /* 0x7ff000000404a812 */ /* 0x000fc800078e3cff */
[----:B------:R-:W-:Y:S01]  /*0860*/  SEL R5, R4, 0x3ff00000, P1 ;  /* 0x3ff0000004057807 */ /* 0x000fe20000800000 */
[----:B------:R-:W-:Y:S01]  /*0870*/  IMAD.MOV.U32 R4, RZ, RZ, RZ ;  /* 0x000000ffff047224 */ /* 0x000fe200078e00ff */
[----:B------:R-:W-:Y:S06]  /*0880*/  BRA `(.L_x_4) ;  /* 0x00000000001c7947 */ /* 0x000fec0003800000 */
.L_x_5:
[----:B------:R-:W-:-:S14]  /*0890*/  DSETP.NEU.AND P4, PT, |R46|, +INF , PT ;  /* 0x7ff000002e00742a */ /* 0x000fdc0003f8d200 */
[----:B------:R-:W-:Y:S01]  /*08a0*/  @!P4 ISETP.NE.AND P2, PT, R23, 0x3fe00000, PT ;  /* 0x3fe000001700c80c */ /* 0x000fe20003f45270 */
[----:B------:R-:W-:-:S03]  /*08b0*/  @!P4 IMAD.MOV.U32 R4, RZ, RZ, RZ ;  /* 0x000000ffff04c224 */ /* 0x000fc600078e00ff */
[-C--:B------:R-:W-:Y:S02]  /*08c0*/  @!P4 SEL R0, R22, R25.reuse, P2 ;  /* 0x000000191600c207 */ /* 0x080fe40001000000 */
[----:B------:R-:W-:Y:S02]  /*08d0*/  @!P4 ISETP.GE.AND P2, PT, R47, RZ, PT ;  /* 0x000000ff2f00c20c */ /* 0x000fe40003f46270 */
[----:B------:R-:W-:-:S04]  /*08e0*/  @!P4 SEL R0, R0, R25, P1 ;  /* 0x000000190000c207 */ /* 0x000fc80000800000 */
[----:B------:R-:W-:-:S07]  /*08f0*/  @!P4 SEL R5, R0, R25, !P2 ;  /* 0x000000190005c207 */ /* 0x000fce0005000000 */
.L_x_4:
[----:B------:R-:W-:Y:S05]  /*0900*/  BSYNC.RECONVERGENT B0 ;  /* 0x0000000000007941 */ /* 0x000fea0003800200 */
.L_x_3:
[----:B------:R-:W2:Y:S04]  /*0910*/  LDG.E.64 R40, desc[UR36][R60.64] ;  /* 0x000000243c287981 */ /* 0x000ea8000c1e1b00 */
[----:B------:R0:W5:Y:S01]  /*0920*/  LDG.E.64 R44, desc[UR36][R60.64+0x8] ;  /* 0x000008243c2c7981 */ /* 0x000162000c1e1b00 */
[----:B------:R-:W-:Y:S01]  /*0930*/  DSETP.NEU.AND P1, PT, R56, RZ, PT ;  /* 0x000000ff3800722a */ /* 0x000fe20003f2d000 */
[----:B------:R-:W-:Y:S01]  /*0940*/  BSSY.RECONVERGENT B0, `(.L_x_6) ;  /* 0x0000010000007945 */ /* 0x000fe20003800200 */
[----:B------:R-:W-:Y:S01]  /*0950*/  DSETP.NEU.AND P2, PT, R46, 1, PT ;  /* 0x3ff000002e00742a */ /* 0x000fe20003f4d000 */
[----:B------:R-:W-:Y:S01]  /*0960*/  IMAD.MOV.U32 R3, RZ, RZ, R57 ;  /* 0x000000ffff037224 */ /* 0x000fe200078e0039 */
[----:B------:R-:W-:Y:S02]  /*0970*/  MOV R0, 0xa40 ;  /* 0x00000a4000007802 */ /* 0x000fe40000000f00 */
[----:B------:R-:W-:-:S02]  /*0980*/  FSEL R4, R4, RZ, P1 ;  /* 0x000000ff04047208 */ /* 0x000fc40000800000 */
[----:B------:R-:W-:Y:S02]  /*0990*/  FSEL R5, R5, 1.875, P1 ;  /* 0x3ff0000005057808 */ /* 0x000fe40000800000 */
[----:B------:R-:W-:Y:S02]  /*09a0*/  FSEL R4, R4, RZ, P2 ;  /* 0x000000ff04047208 */ /* 0x000fe40001000000 */
[----:B------:R-:W-:Y:S02]  /*09b0*/  FSEL R5, R5, 1.875, P2 ;  /* 0x3ff0000005057808 */ /* 0x000fe40001000000 */
[----:B------:R-:W-:-:S04]  /*09c0*/  ISETP.NE.U32.AND P2, PT, R26, RZ, PT ;  /* 0x000000ff1a00720c */ /* 0x000fc80003f45070 */
[----:B-----5:R-:W-:Y:S01]  /*09d0*/  DFMA R52, -R58, R4, R52 ;  /* 0x000000043a34722b */ /* 0x020fe20000000134 */
[----:B------:R-:W-:Y:S01]  /*09e0*/  ISETP.NE.AND.EX P2, PT, R24, -0x80000000, PT, P2 ;  /* 0x800000001800780c */ /* 0x000fe20003f45320 */
[----:B------:R-:W-:-:S06]  /*09f0*/  IMAD.MOV.U32 R4, RZ, RZ, R56 ;  /* 0x000000ffff047224 */ /* 0x000fcc00078e0038 */
[----:B------:R-:W-:Y:S02]  /*0a00*/  DADD R16, |R52|, R16 ;  /* 0x0000000034107229 */ /* 0x000fe40000000210 */
[----:B--2---:R-:W-:-:S10]  /*0a10*/  DADD R8, -RZ, |R40| ;  /* 0x00000000ff087229 */ /* 0x004fd40000000528 */
[----:B0-----:R-:W-:-:S07]  /*0a20*/  IMAD.MOV.U32 R5, RZ, RZ, R9 ;  /* 0x000000ffff057224 */ /* 0x001fce00078e0009 */
[----:B------:R-:W-:Y:S05]  /*0a30*/  CALL.REL.NOINC `($_Z16geneticAlgorithmbP10ChromosomeP17curandStateXORWOWP7ProjectS0_$__internal_accurate_pow) ;  /* 0x0000006800a07944 */ /* 0x000fea0003c00000 */
[----:B------:R-:W-:Y:S05]  /*0a40*/  BSYNC.RECONVERGENT B0 ;  /* 0x0000000000007941 */ /* 0x000fea0003800200 */
.L_x_6:
[----:B------:R-:W-:Y:S01]  /*0a50*/  DSETP.NEU.AND P1, PT, R40, RZ, PT ;  /* 0x000000ff2800722a */ /* 0x000fe20003f2d000 */
[----:B------:R-:W-:Y:S01]  /*0a60*/  ISETP.GE.AND P4, PT, R41, RZ, PT ;  /* 0x000000ff2900720c */ /* 0x000fe20003f86270 */
[----:B------:R-:W-:-:S10]  /*0a70*/  DADD R6, -RZ, -R4 ;  /* 0x00000000ff067229 */ /* 0x000fd40000000904 */
[-C--:B------:R-:W-:Y:S02]  /*0a80*/  FSEL R3, R6, R4.reuse, !P2 ;  /* 0x0000000406037208 */ /* 0x080fe40005000000 */
[-C--:B------:R-:W-:Y:S02]  /*0a90*/  FSEL R6, R7, R5.reuse, !P2 ;  /* 0x0000000507067208 */ /* 0x080fe40005000000 */
[----:B------:R-:W-:Y:S02]  /*0aa0*/  FSEL R4, R3, R4, !P4 ;  /* 0x0000000403047208 */ /* 0x000fe40006000000 */
[----:B------:R-:W-:Y:S01]  /*0ab0*/  FSEL R5, R6, R5, !P4 ;  /* 0x0000000506057208 */ /* 0x000fe20006000000 */
[----:B------:R-:W-:Y:S06]  /*0ac0*/  @!P1 BRA `(.L_x_7) ;  /* 0x0000000000149947 */ /* 0x000fec0003800000 */
[----:B------:R-:W-:Y:S01]  /*0ad0*/  DSETP.NEU.AND P2, PT, R56, R54, PT ;  /* 0x000000363800722a */ /* 0x000fe20003f4d000 */
[----:B------:R-:W-:-:S05]  /*0ae0*/  PLOP3.LUT P1, PT, P3, PT, PT, 0x8, 0x80 ;  /* 0x000000000080781c */ /* 0x000fca0001f2e170 */
[----:B------:R-:W-:Y:S02]  /*0af0*/  @!P4 FSEL R4, R4, RZ, !P2 ;  /* 0x000000ff0404c208 */ /* 0x000fe40005000000 */
[----:B------:R-:W-:Y:S01]  /*0b00*/  @!P4 FSEL R5, R5, -QNAN , !P2 ;  /* 0xfff800000505c808 */ /* 0x000fe20005000000 */
[----:B------:R-:W-:Y:S06]  /*0b10*/  BRA `(.L_x_8) ;  /* 0x0000000000147947 */ /* 0x000fec0003800000 */
.L_x_7:
[----:B------:R-:W-:Y:S01]  /*0b20*/  ISETP.GE.AND P2, PT, R57, RZ, PT ;  /* 0x000000ff3900720c */ /* 0x000fe20003f46270 */
[----:B------:R-:W-:Y:S01]  /*0b30*/  IMAD.MOV.U32 R4, RZ, RZ, RZ ;  /* 0x000000ffff047224 */ /* 0x000fe200078e00ff */
[----:B------:R-:W-:Y:S02]  /*0b40*/  SEL R5, R41, RZ, P0 ;  /* 0x000000ff29057207 */ /* 0x000fe40000000000 */
[----:B------:R-:W-:-:S09]  /*0b50*/  PLOP3.LUT P1, PT, P0, PT, PT, 0x80, 0x8 ;  /* 0x000000000008781c */ /* 0x000fd2000072f070 */
[----:B------:R-:W-:-:S07]  /*0b60*/  @!P2 LOP3.LUT R5, R5, 0x7ff00000, RZ, 0xfc, !PT ;  /* 0x7ff000000505a812 */ /* 0x000fce00078efcff */
.L_x_8:
[----:B------:R-:W-:Y:S01]  /*0b70*/  DADD R6, R56, R40 ;  /* 0x0000000038067229 */ /* 0x000fe20000000028 */
[----:B------:R-:W-:Y:S09]  /*0b80*/  BSSY.RECONVERGENT B0, `(.L_x_9) ;  /* 0x0000019000007945 */ /* 0x000ff20003800200 */
[----:B------:R-:W-:-:S04]  /*0b90*/  LOP3.LUT R6, R7, 0x7ff00000, RZ, 0xc0, !PT ;  /* 0x7ff0000007067812 */ /* 0x000fc800078ec0ff */
[----:B------:R-:W-:-:S13]  /*0ba0*/  ISETP.NE.AND P2, PT, R6, 0x7ff00000, PT ;  /* 0x7ff000000600780c */ /* 0x000fda0003f45270 */
[----:B------:R-:W-:Y:S05]  /*0bb0*/  @P2 BRA `(.L_x_10) ;  /* 0x0000000000542947 */ /* 0x000fea0003800000 */
[----:B------:R-:W-:-:S14]  /*0bc0*/  DSETP.NAN.AND P2, PT, R40, R40, PT ;  /* 0x000000282800722a */ /* 0x000fdc0003f48000 */
[----:B------:R-:W-:Y:S05]  /*0bd0*/  @P2 BRA `(.L_x_11) ;  /* 0x0000000000482947 */ /* 0x000fea0003800000 */
[----:B------:R-:W-:-:S14]  /*0be0*/  DSETP.NEU.AND P2, PT, R56, +INF , PT ;  /* 0x7ff000003800742a */ /* 0x000fdc0003f4d000 */
[----:B------:R-:W-:Y:S05]  /*0bf0*/  @!P2 BRA `(.L_x_12) ;  /* 0x000000000020a947 */ /* 0x000fea0003800000 */
[----:B------:R-:W-:-:S14]  /*0c00*/  DSETP.NEU.AND P2, PT, |R40|, +INF , PT ;  /* 0x7ff000002800742a */ /* 0x000fdc0003f4d200 */
[----:B------:R-:W-:Y:S05]  /*0c10*/  @P2 BRA `(.L_x_10) ;  /* 0x00000000003c2947 */ /* 0x000fea0003800000 */
[----:B------:R-:W-:-:S04]  /*0c20*/  ISETP.NE.AND P2, PT, R23, 0x3fe00000, PT ;  /* 0x3fe000001700780c */ /* 0x000fc80003f45270 */
[----:B------:R-:W-:-:S04]  /*0c30*/  SEL R4, R22, R25, P2 ;  /* 0x0000001916047207 */ /* 0x000fc80001000000 */
[----:B------:R-:W-:-:S04]  /*0c40*/  SEL R4, R4, R25, P1 ;  /* 0x0000001904047207 */ /* 0x000fc80000800000 */
[----:B------:R-:W-:Y:S01]  /*0c50*/  SEL R5, R4, R25, !P4 ;  /* 0x0000001904057207 */ /* 0x000fe20006000000 */
[----:B------:R-:W-:Y:S01]  /*0c60*/  IMAD.MOV.U32 R4, RZ, RZ, RZ ;  /* 0x000000ffff047224 */ /* 0x000fe200078e00ff */
[----:B------:R-:W-:Y:S06]  /*0c70*/  BRA `(.L_x_10) ;  /* 0x0000000000247947 */ /* 0x000fec0003800000 */
.L_x_12:
        /* <DEDUP_REMOVED lines=8> */
.L_x_11:
[----:B------:R-:W-:-:S11]  /*0d00*/  DADD R4, R56, R40 ;  /* 0x0000000038047229 */ /* 0x000fd60000000028 */
.L_x_10:
[----:B------:R-:W-:Y:S05]  /*0d10*/  BSYNC.RECONVERGENT B0 ;  /* 0x0000000000007941 */ /* 0x000fea0003800200 */
.L_x_9:
[----:B------:R-:W-:Y:S01]  /*0d20*/  DSETP.NEU.AND P2, PT, R56, RZ, PT ;  /* 0x000000ff3800722a */ /* 0x000fe20003f4d000 */
[----:B------:R-:W-:Y:S01]  /*0d30*/  UIADD3 UR4, UPT, UPT, UR4, 0x2, URZ ;  /* 0x0000000204047890 */ /* 0x000fe2000fffe0ff */
[----:B------:R-:W-:-:S03]  /*0d40*/  DSETP.NEU.AND P1, PT, R40, 1, PT ;  /* 0x3ff000002800742a */ /* 0x000fc60003f2d000 */
[----:B------:R-:W-:Y:S01]  /*0d50*/  UISETP.NE.AND UP0, UPT, UR4, 0xc, UPT ;  /* 0x0000000c0400788c */ /* 0x000fe2000bf05270 */
[----:B------:R-:W-:Y:S02]  /*0d60*/  FSEL R4, R4, RZ, P2 ;  /* 0x000000ff04047208 */ /* 0x000fe40001000000 */
[----:B------:R-:W-:Y:S02]  /*0d70*/  FSEL R5, R5, 1.875, P2 ;  /* 0x3ff0000005057808 */ /* 0x000fe40001000000 */
[----:B------:R-:W-:Y:S02]  /*0d80*/  FSEL R4, R4, RZ, P1 ;  /* 0x000000ff04047208 */ /* 0x000fe40000800000 */
[----:B------:R-:W-:Y:S02]  /*0d90*/  FSEL R5, R5, 1.875, P1 ;  /* 0x3ff0000005057808 */ /* 0x000fe40000800000 */
[----:B------:R-:W-:-:S04]  /*0da0*/  IADD3 R60, P1, PT, R60, 0x20, RZ ;  /* 0x000000203c3c7810 */ /* 0x000fc80007f3e0ff */
[----:B------:R-:W-:Y:S01]  /*0db0*/  DFMA R44, -R58, R4, R44 ;  /* 0x000000043a2c722b */ /* 0x000fe2000000012c */
[----:B------:R-:W-:-:S07]  /*0dc0*/  IMAD.X R61, RZ, RZ, R61, P1 ;  /* 0x000000ffff3d7224 */ /* 0x000fce00008e063d */
[----:B------:R-:W-:Y:S01]  /*0dd0*/  DADD R16, R16, |R44| ;  /* 0x0000000010107229 */ /* 0x000fe2000000042c */
[----:B------:R-:W-:Y:S10]  /*0de0*/  BRA.U UP0, `(.L_x_13) ;  /* 0xfffffff500ec7547 */ /* 0x000ff4000b83ffff */
[----:B------:R-:W-:Y:S01]  /*0df0*/  MOV R24, 0x0 ;  /* 0x0000000000187802 */ /* 0x000fe20000000f00 */
[----:B------:R0:W-:Y:S01]  /*0e00*/  STL.64 [R1+0x30], R16 ;  /* 0x0000301001007387 */ /* 0x0001e20000100a00 */
[----:B------:R-:W1:Y:S01]  /*0e10*/  LDCU.64 UR4, c[0x4][0x60] ;  /* 0x01000c00ff0477ac */ /* 0x000e620008000a00 */
[----:B------:R-:W-:Y:S01]  /*0e20*/  IADD3 R6, P0, PT, R2, 0x30, RZ ;  /* 0x0000003002067810 */ /* 0x000fe20007f1e0ff */
[----:B------:R0:W2:Y:S04]  /*0e30*/  LDC.64 R8, c[0x4][R24] ;  /* 0x0100000018087b82 */ /* 0x0000a80000000a00 */
[----:B------:R-:W-:Y:S02]  /*0e40*/  IMAD.X R7, RZ, RZ, R18, P0 ;  /* 0x000000ffff077224 */ /* 0x000fe400000e0612 */
[----:B-1----:R-:W-:-:S02]  /*0e50*/  IMAD.U32 R4, RZ, RZ, UR4 ;  /* 0x00000004ff047e24 */ /* 0x002fc4000f8e00ff */
[----:B0-----:R-:W-:-:S07]  /*0e60*/  IMAD.U32 R5, RZ, RZ, UR5 ;  /* 0x00000005ff057e24 */ /* 0x001fce000f8e00ff */
[----:B------:R-:W-:-:S07]  /*0e70*/  LEPC R20, `(.L_x_14) ;  /* 0x000000001014794e */ /* 0x000fce0000000000 */
[----:B--2---:R-:W-:Y:S05]  /*0e80*/  CALL.ABS.NOINC R8 ;  /* 0x0000000008007343 */ /* 0x004fea0003c00000 */
.L_x_14:
[----:B------:R0:W-:Y:S01]  /*0e90*/  STS.64 [R19+0x10], R16 ;  /* 0x0000101013007388 */ /* 0x0001e20000000a00 */
[----:B------:R0:W1:Y:S01]  /*0ea0*/  LDC.64 R8, c[0x4][R24] ;  /* 0x0100000018087b82 */ /* 0x0000620000000a00 */
[----:B------:R-:W2:Y:S01]  /*0eb0*/  LDCU.64 UR4, c[0x4][0x68] ;  /* 0x01000d00ff0477ac */ /* 0x000ea20008000a00 */
[----:B------:R-:W-:Y:S01]  /*0ec0*/  CS2R R6, SRZ ;  /* 0x0000000000067805 */ /* 0x000fe2000001ff00 */
[----:B--2---:R-:W-:Y:S02]  /*0ed0*/  IMAD.U32 R4, RZ, RZ, UR4 ;  /* 0x00000004ff047e24 */ /* 0x004fe4000f8e00ff */
[----:B0-----:R-:W-:-:S07]  /*0ee0*/  IMAD.U32 R5, RZ, RZ, UR5 ;  /* 0x00000005ff057e24 */ /* 0x001fce000f8e00ff */
[----:B------:R-:W-:-:S07]  /*0ef0*/  LEPC R20, `(.L_x_15) ;  /* 0x000000001014794e */ /* 0x000fce0000000000 */
[----:B-1----:R-:W-:Y:S05]  /*0f00*/  CALL.ABS.NOINC R8 ;  /* 0x0000000008007343 */ /* 0x002fea0003c00000 */
.L_x_15:
[----:B------:R-:W0:Y:S01]  /*0f10*/  LDS.64 R16, [R19] ;  /* 0x0000000013107984 */ /* 0x000e220000000a00 */
[----:B------:R-:W1:Y:S01]  /*0f20*/  LDC.64 R24, c[0x4][R24] ;  /* 0x0100000018187b82 */ /* 0x000e620000000a00 */
[----:B------:R-:W2:Y:S01]  /*0f30*/  LDCU.64 UR4, c[0x4][0x48] ;  /* 0x01000900ff0477ac */ /* 0x000ea20008000a00 */
[----:B------:R-:W-:Y:S01]  /*0f40*/  IMAD.MOV.U32 R6, RZ, RZ, R2 ;  /* 0x000000ffff067224 */ /* 0x000fe200078e0002 */
[----:B------:R-:W3:Y:S01]  /*0f50*/  LDS.64 R22, [R19+0x8] ;  /* 0x0000080013167984 */ /* 0x000ee20000000a00 */
[----:B------:R-:W-:Y:S02]  /*0f60*/  IMAD.MOV.U32 R7, RZ, RZ, R18 ;  /* 0x000000ffff077224 */ /* 0x000fe400078e0012 */
[----:B--2---:R-:W-:Y:S02]  /*0f70*/  IMAD.U32 R4, RZ, RZ, UR4 ;  /* 0x00000004ff047e24 */ /* 0x004fe4000f8e00ff */
[----:B------:R-:W-:Y:S01]  /*0f80*/  IMAD.U32 R5, RZ, RZ, UR5 ;  /* 0x00000005ff057e24 */ /* 0x000fe2000f8e00ff */
[----:B0-----:R0:W-:Y:S04]  /*0f90*/  STL.64 [R1], R16 ;  /* 0x0000001001007387 */ /* 0x0011e80000100a00 */
[----:B---3--:R0:W-:Y:S02]  /*0fa0*/  STL.64 [R1+0x8], R22 ;  /* 0x0000081601007387 */ /* 0x0081e40000100a00 */
[----:B------:R-:W-:-:S07]  /*0fb0*/  LEPC R20, `(.L_x_16) ;  /* 0x000000001014794e */ /* 0x000fce0000000000 */
[----:B01----:R-:W-:Y:S05]  /*0fc0*/  CALL.ABS.NOINC R24 ;  /* 0x0000000018007343 */ /* 0x003fea0003c00000 */
.L_x_16:
[----:B------:R-:W-:Y:S01]  /*0fd0*/  SHF.R.U32.HI R0, RZ, 0x14, R23 ;  /* 0x00000014ff007819 */ /* 0x000fe20000011617 */
[----:B------:R0:W1:Y:S01]  /*0fe0*/  FRND.F64.TRUNC R46, R22 ;  /* 0x00000016002e7313 */ /* 0x000062000030d800 */
[C---:B------:R-:W-:Y:S01]  /*0ff0*/  ISETP.GE.AND P1, PT, R23.reuse, RZ, PT ;  /* 0x000000ff1700720c */ /* 0x040fe20003f26270 */
[----:B------:R-:W-:Y:S01]  /*1000*/  BSSY.RECONVERGENT B0, `(.L_x_17) ;  /* 0x00000c6000007945 */ /* 0x000fe20003800200 */
[----:B------:R-:W-:Y:S01]  /*1010*/  LOP3.LUT R0, R0, 0x7ff, RZ, 0xc0, !PT ;  /* 0x000007ff00007812 */ /* 0x000fe200078ec0ff */
[----:B------:R-:W-:Y:S01]  /*1020*/  IMAD.MOV.U32 R24, RZ, RZ, RZ ;  /* 0x000000ffff187224 */ /* 0x000fe200078e00ff */
[----:B------:R-:W-:Y:S01]  /*1030*/  SEL R28, RZ, 0x7ff00000, !P1 ;  /* 0x7ff00000ff1c7807 */ /* 0x000fe20004800000 */
[----:B------:R-:W-:Y:S01]  /*1040*/  IMAD.MOV.U32 R34, RZ, RZ, RZ ;  /* 0x000000ffff227224 */ /* 0x000fe200078e00ff */
[----:B------:R-:W-:Y:S01]  /*1050*/  LOP3.LUT R32, R23, 0x7fffffff, RZ, 0xc0, !PT ;  /* 0x7fffffff17207812 */ /* 0x000fe200078ec0ff */
[----:B------:R-:W-:Y:S02]  /*1060*/  VIADD R3, R0, 0xfffffc0c ;  /* 0xfffffc0c00037836 */ /* 0x000fe40000000000 */
[----:B------:R-:W-:-:S03]  /*1070*/  VIADD R39, R28, 0x80000000 ;  /* 0x800000001c277836 */ /* 0x000fc60000000000 */
[CC--:B------:R-:W-:Y:S02]  /*1080*/  SHF.L.U32 R25, R22.reuse, R3.reuse, RZ ;  /* 0x0000000316197219 */ /* 0x0c0fe400000006ff */
[----:B------:R-:W-:Y:S02]  /*1090*/  SHF.L.U64.HI R26, R22, R3, R23 ;  /* 0x00000003161a7219 */ /* 0x000fe40000010217 */
[----:B------:R-:W-:-:S04]  /*10a0*/  ISETP.NE.U32.AND P0, PT, R25, RZ, PT ;  /* 0x000000ff1900720c */ /* 0x000fc80003f05070 */
[----:B------:R-:W-:-:S13]  /*10b0*/  ISETP.NE.AND.EX P0, PT, R26, -0x80000000, PT, P0 ;  /* 0x800000001a00780c */ /* 0x000fda0003f05300 */
[----:B01----:R-:W-:-:S14]  /*10c0*/  DSETP.NEU.AND P0, PT, |R22|, 0.5, !P0 ;  /* 0x3fe000001600742a */ /* 0x003fdc000470d200 */
.L_x_33:
[----:B------:R-:W0:Y:S02]  /*10d0*/  LDC.64 R44, c[0x0][0x398] ;  /* 0x0000e600ff2c7b82 */ /* 0x000e240000000a00 */
[----:B0-----:R-:W-:-:S05]  /*10e0*/  IMAD.WIDE.U32 R44, R34, 0x10, R44 ;  /* 0x00000010222c7825 */ /* 0x001fca00078e002c */
[----:B------:R-:W2:Y:S01]  /*10f0*/  LDG.E.64 R40, desc[UR36][R44.64] ;  /* 0x000000242c287981 */ /* 0x000ea2000c1e1b00 */
[----:B------:R-:W-:Y:S01]  /*1100*/  VIADD R34, R34, 0x2 ;  /* 0x0000000222227836 */ /* 0x000fe20000000000 */
[----:B------:R-:W-:Y:S04]  /*1110*/  BSSY.RECONVERGENT B1, `(.L_x_18) ;  /* 0x000001d000017945 */ /* 0x000fe80003800200 */
[----:B------:R-:W-:Y:S01]  /*1120*/  ISETP.NE.AND P3, PT, R34, 0xc, PT ;  /* 0x0000000c2200780c */ /* 0x000fe20003f65270 */
[----:B--2---:R-:W-:-:S06]  /*1130*/  DSETP.NEU.AND P2, PT, R40, RZ, PT ;  /* 0x000000ff2800722a */ /* 0x004fcc0003f4d000 */
[----:B------:R-:W-:-:S08]  /*1140*/  ISETP.GE.OR P4, PT, R23, RZ, P2 ;  /* 0x000000ff1700720c */ /* 0x000fd00001786670 */
[----:B------:R-:W-:Y:S01]  /*1150*/  @!P2 SEL R5, R41, RZ, P0 ;  /* 0x000000ff2905a207 */ /* 0x000fe20000000000 */
[----:B------:R-:W-:Y:S01]  /*1160*/  @!P2 IMAD.MOV.U32 R4, RZ, RZ, RZ ;  /* 0x000000ffff04a224 */ /* 0x000fe200078e00ff */
[----:B------:R-:W-:-:S03]  /*1170*/  @!P2 PLOP3.LUT P1, PT, P0, PT, PT, 0x80, 0x8 ;  /* 0x000000000008a81c */ /* 0x000fc6000072f070 */
[----:B------:R-:W-:Y:S01]  /*1180*/  @!P4 LOP3.LUT R5, R5, 0x7ff00000, RZ, 0xfc, !PT ;  /* 0x7ff000000505c812 */ /* 0x000fe200078efcff */
[----:B------:R-:W-:Y:S09]  /*1190*/  @!P2 BRA `(.L_x_19) ;  /* 0x000000000050a947 */ /* 0x000ff20003800000 */
[----:B------:R-:W-:Y:S01]  /*11a0*/  DADD R8, -RZ, |R40| ;  /* 0x00000000ff087229 */ /* 0x000fe20000000528 */
[----:B------:R-:W-:Y:S01]  /*11b0*/  BSSY.RECONVERGENT B2, `(.L_x_20) ;  /* 0x0000006000027945 */ /* 0x000fe20003800200 */
[----:B------:R-:W-:Y:S01]  /*11c0*/  IMAD.MOV.U32 R4, RZ, RZ, R22 ;  /* 0x000000ffff047224 */ /* 0x000fe200078e0016 */
[----:B------:R-:W-:Y:S01]  /*11d0*/  MOV R0, 0x1210 ;  /* 0x0000121000007802 */ /* 0x000fe20000000f00 */
[----:B------:R-:W-:-:S06]  /*11e0*/  IMAD.MOV.U32 R3, RZ, RZ, R23 ;  /* 0x000000ffff037224 */ /* 0x000fcc00078e0017 */
[----:B------:R-:W-:-:S07]  /*11f0*/  IMAD.MOV.U32 R5, RZ, RZ, R9 ;  /* 0x000000ffff057224 */ /* 0x000fce00078e0009 */
[----:B------:R-:W-:Y:S05]  /*1200*/  CALL.REL.NOINC `($_Z16geneticAlgorithmbP10ChromosomeP17curandStateXORWOWP7ProjectS0_$__internal_accurate_pow) ;  /* 0x0000006000ac7944 */ /* 0x000fea0003c00000 */
[----:B------:R-:W-:Y:S05]  /*1210*/  BSYNC.RECONVERGENT B2 ;  /* 0x0000000000027941 */ /* 0x000fea0003800200 */
.L_x_20:
        /* <DEDUP_REMOVED lines=12> */
.L_x_19:
[----:B------:R-:W-:Y:S05]  /*12e0*/  BSYNC.RECONVERGENT B1 ;  /* 0x0000000000017941 */ /* 0x000fea0003800200 */
.L_x_18:
[----:B------:R-:W-:Y:S01]  /*12f0*/  DADD R6, R22, R40 ;  /* 0x0000000016067229 */ /* 0x000fe20000000028 */
[----:B------:R-:W-:Y:S09]  /*1300*/  BSSY.RECONVERGENT B1, `(.L_x_21) ;  /* 0x0000019000017945 */ /* 0x000ff20003800200 */
[----:B------:R-:W-:-:S04]  /*1310*/  LOP3.LUT R6, R7, 0x7ff00000, RZ, 0xc0, !PT ;  /* 0x7ff0000007067812 */ /* 0x000fc800078ec0ff */
[----:B------:R-:W-:-:S13]  /*1320*/  ISETP.NE.AND P2, PT, R6, 0x7ff00000, PT ;  /* 0x7ff000000600780c */ /* 0x000fda0003f45270 */
[----:B------:R-:W-:Y:S05]  /*1330*/  @P2 BRA `(.L_x_22) ;  /* 0x0000000000542947 */ /* 0x000fea0003800000 */
[----:B------:R-:W-:-:S06]  /*1340*/  DSETP.NAN.AND P2, PT, R22, R22, PT ;  /* 0x000000161600722a */ /* 0x000fcc0003f48000 */
[----:B------:R-:W-:-:S14]  /*1350*/  DSETP.NUM.AND P2, PT, R40, R40, !P2 ;  /* 0x000000282800722a */ /* 0x000fdc0005747000 */
[----:B------:R-:W-:Y:S01]  /*1360*/  @!P2 DADD R4, R22, R40 ;  /* 0x000000001604a229 */ /* 0x000fe20000000028 */
[----:B------:R-:W-:Y:S10]  /*1370*/  @!P2 BRA `(.L_x_22) ;  /* 0x000000000044a947 */ /* 0x000ff40003800000 */
[----:B------:R-:W-:-:S14]  /*1380*/  DSETP.NEU.AND P2, PT, |R22|, +INF , PT ;  /* 0x7ff000001600742a */ /* 0x000fdc0003f4d200 */
        /* <DEDUP_REMOVED lines=9> */
.L_x_23:
[----:B------:R-:W-:-:S14]  /*1420*/  DSETP.NEU.AND P4, PT, |R40|, +INF , PT ;  /* 0x7ff000002800742a */ /* 0x000fdc0003f8d200 */
[----:B------:R-:W-:Y:S01]  /*1430*/  @!P4 ISETP.NE.AND P2, PT, R32, 0x3fe00000, PT ;  /* 0x3fe000002000c80c */ /* 0x000fe20003f45270 */
[----:B------:R-:W-:-:S03]  /*1440*/  @!P4 IMAD.MOV.U32 R4, RZ, RZ, RZ ;  /* 0x000000ffff04c224 */ /* 0x000fc600078e00ff */
[-C--:B------:R-:W-:Y:S02]  /*1450*/  @!P4 SEL R3, R39, R28.reuse, P2 ;  /* 0x0000001c2703c207 */ /* 0x080fe40001000000 */
[----:B------:R-:W-:Y:S02]  /*1460*/  @!P4 ISETP.GE.AND P2, PT, R41, RZ, PT ;  /* 0x000000ff2900c20c */ /* 0x000fe40003f46270 */
[----:B------:R-:W-:-:S04]  /*1470*/  @!P4 SEL R3, R3, R28, P1 ;  /* 0x0000001c0303c207 */ /* 0x000fc80000800000 */
[----:B------:R-:W-:-:S07]  /*1480*/  @!P4 SEL R5, R3, R28, !P2 ;  /* 0x0000001c0305c207 */ /* 0x000fce0005000000 */
.L_x_22:
[----:B------:R-:W-:Y:S05]  /*1490*/  BSYNC.RECONVERGENT B1 ;  /* 0x0000000000017941 */ /* 0x000fea0003800200 */
.L_x_21:
[----:B------:R-:W2:Y:S01]  /*14a0*/  LDG.E.64 R10, desc[UR36][R44.64+0x8] ;  /* 0x000008242c0a7981 */ /* 0x000ea2000c1e1b00 */
[----:B------:R-:W-:Y:S01]  /*14b0*/  IMAD.MOV.U32 R6, RZ, RZ, 0x1 ;  /* 0x00000001ff067424 */ /* 0x000fe200078e00ff */
[----:B------:R-:W-:Y:S01]  /*14c0*/  DSETP.NEU.AND P1, PT, R22, RZ, PT ;  /* 0x000000ff1600722a */ /* 0x000fe20003f2d000 */
[----:B------:R-:W-:Y:S01]  /*14d0*/  BSSY.RECONVERGENT B2, `(.L_x_24) ;  /* 0x000001b000027945 */ /* 0x000fe20003800200 */
[----:B------:R-:W-:-:S04]  /*14e0*/  DSETP.NEU.AND P2, PT, R40, 1, PT ;  /* 0x3ff000002800742a */ /* 0x000fc80003f4d000 */
[----:B------:R-:W-:Y:S02]  /*14f0*/  FSEL R4, R4, RZ, P1 ;  /* 0x000000ff04047208 */ /* 0x000fe40000800000 */
[----:B------:R-:W-:Y:S02]  /*1500*/  FSEL R5, R5, 1.875, P1 ;  /* 0x3ff0000005057808 */ /* 0x000fe40000800000 */
[----:B------:R-:W-:Y:S02]  /*1510*/  FSEL R4, R4, RZ, P2 ;  /* 0x000000ff04047208 */ /* 0x000fe40001000000 */
[----:B------:R-:W-:Y:S02]  /*1520*/  FSEL R5, R5, 1.875, P2 ;  /* 0x3ff0000005057808 */ /* 0x000fe40001000000 */
[----:B------:R-:W-:-:S04]  /*1530*/  ISETP.NE.U32.AND P2, PT, R25, RZ, PT ;  /* 0x000000ff1900720c */ /* 0x000fc80003f45070 */
[----:B------:R-:W-:Y:S01]  /*1540*/  ISETP.NE.AND.EX P2, PT, R26, -0x80000000, PT, P2 ;  /* 0x800000001a00780c */ /* 0x000fe20003f45320 */
[----:B--2---:R-:W0:Y:S01]  /*1550*/  MUFU.RCP64H R7, R11 ;  /* 0x0000000b00077308 */ /* 0x004e220000001800 */
[----:B------:R-:W-:-:S08]  /*1560*/  DFMA R4, -R16, R4, R10 ;  /* 0x000000041004722b */ /* 0x000fd0000000010a */
[----:B------:R-:W-:Y:S02]  /*1570*/  DMUL R12, |R4|, 100 ;  /* 0x40590000040c7828 */ /* 0x000fe40000000200 */
[----:B0-----:R-:W-:-:S08]  /*1580*/  DFMA R8, -R10, R6, 1 ;  /* 0x3ff000000a08742b */ /* 0x001fd00000000106 */
[----:B------:R-:W-:Y:S01]  /*1590*/  FSETP.GEU.AND P4, PT, |R13|, 6.5827683646048100446e-37, PT ;  /* 0x036000000d00780b */ /* 0x000fe20003f8e200 */
[----:B------:R-:W-:-:S08]  /*15a0*/  DFMA R8, R8, R8, R8 ;  /* 0x000000080808722b */ /* 0x000fd00000000008 */
[----:B------:R-:W-:-:S08]  /*15b0*/  DFMA R8, R6, R8, R6 ;  /* 0x000000080608722b */ /* 0x000fd00000000006 */
[----:B------:R-:W-:-:S08]  /*15c0*/  DFMA R6, -R10, R8, 1 ;  /* 0x3ff000000a06742b */ /* 0x000fd00000000108 */
[----:B------:R-:W-:-:S08]  /*15d0*/  DFMA R6, R8, R6, R8 ;  /* 0x000000060806722b */ /* 0x000fd00000000008 */
[----:B------:R-:W-:-:S08]  /*15e0*/  DMUL R4, R12, R6 ;  /* 0x000000060c047228 */ /* 0x000fd00000000000 */
[----:B------:R-:W-:-:S08]  /*15f0*/  DFMA R8, -R10, R4, R12 ;  /* 0x000000040a08722b */ /* 0x000fd0000000010c */
[----:B------:R-:W-:-:S10]  /*1600*/  DFMA R6, R6, R8, R4 ;  /* 0x000000080606722b */ /* 0x000fd40000000004 */
[----:B------:R-:W-:-:S05]  /*1610*/  FFMA R0, RZ, R11, R7 ;  /* 0x0000000bff007223 */ /* 0x000fca0000000007 */
[----:B------:R-:W-:-:S13]  /*1620*/  FSETP.GT.AND P1, PT, |R0|, 1.469367938527859385e-39, PT ;  /* 0x001000000000780b */ /* 0x000fda0003f24200 */
[----:B------:R-:W-:Y:S05]  /*1630*/  @P1 BRA P4, `(.L_x_25) ;  /* 0x0000000000101947 */ /* 0x000fea0002000000 */
[----:B------:R-:W-:Y:S01]  /*1640*/  IMAD.MOV.U32 R4, RZ, RZ, R12 ;  /* 0x000000ffff047224 */ /* 0x000fe200078e000c */
[----:B------:R-:W-:Y:S01]  /*1650*/  MOV R0, 0x1680 ;  /* 0x0000168000007802 */ /* 0x000fe20000000f00 */
[----:B------:R-:W-:-:S07]  /*1660*/  IMAD.MOV.U32 R5, RZ, RZ, R13 ;  /* 0x000000ffff057224 */ /* 0x000fce00078e000d */
[----:B------:R-:W-:Y:S05]  /*1670*/  CALL.REL.NOINC `($__internal_0_$__cuda_sm20_div_rn_f64_full) ;  /* 0x0000005000687944 */ /* 0x000fea0003c00000 */
.L_x_25:
[----:B------:R-:W-:Y:S05]  /*1680*/  BSYNC.RECONVERGENT B2 ;  /* 0x0000000000027941 */ /* 0x000fea0003800200 */
.L_x_24:
[----:B------:R-:W2:Y:S01]  /*1690*/  LDG.E.64 R40, desc[UR36][R44.64+0x10] ;  /* 0x000010242c287981 */ /* 0x000ea2000c1e1b00 */
[----:B------:R-:W0:Y:S01]  /*16a0*/  F2F.F32.F64 R7, R6 ;  /* 0x0000000600077310 */ /* 0x000e220000301000 */
[----:B------:R-:W-:Y:S01]  /*16b0*/  BSSY.RECONVERGENT B1, `(.L_x_26) ;  /* 0x0000008000017945 */ /* 0x000fe20003800200 */
[----:B------:R-:W-:Y:S01]  /*16c0*/  IMAD.MOV.U32 R3, RZ, RZ, R23 ;  /* 0x000000ffff037224 */ /* 0x000fe200078e0017 */
[----:B------:R-:W-:Y:S01]  /*16d0*/  MOV R0, 0x1730 ;  /* 0x0000173000007802 */ /* 0x000fe20000000f00 */
[----:B0-----:R-:W-:Y:S01]  /*16e0*/  FADD R24, R7, R24 ;  /* 0x0000001807187221 */ /* 0x001fe20000000000 */
[----:B--2---:R-:W-:-:S10]  /*16f0*/  DADD R4, -RZ, |R40| ;  /* 0x00000000ff047229 */ /* 0x004fd40000000528 */
[----:B------:R-:W-:Y:S02]  /*1700*/  IMAD.MOV.U32 R8, RZ, RZ, R4 ;  /* 0x000000ffff087224 */ /* 0x000fe400078e0004 */
[----:B------:R-:W-:-:S07]  /*1710*/  IMAD.MOV.U32 R4, RZ, RZ, R22 ;  /* 0x000000ffff047224 */ /* 0x000fce00078e0016 */
[----:B------:R-:W-:Y:S05]  /*1720*/  CALL.REL.NOINC `($_Z16geneticAlgorithmbP10ChromosomeP17curandStateXORWOWP7ProjectS0_$__internal_accurate_pow) ;  /* 0x0000005c00647944 */ /* 0x000fea0003c00000 */
[----:B------:R-:W-:Y:S05]  /*1730*/  BSYNC.RECONVERGENT B1 ;  /* 0x0000000000017941 */ /* 0x000fea0003800200 */
.L_x_26:
[----:B------:R-:W-:Y:S01]  /*1740*/  DADD R6, -RZ, -R4 ;  /* 0x00000000ff067229 */ /* 0x000fe20000000904 */
[C---:B------:R-:W-:Y:S01]  /*1750*/  ISETP.GE.AND P1, PT, R41.reuse, RZ, PT ;  /* 0x000000ff2900720c */ /* 0x040fe20003f26270 */
[----:B------:R-:W-:Y:S01]  /*1760*/  DSETP.NEU.AND P4, PT, R40, RZ, PT ;  /* 0x000000ff2800722a */ /* 0x000fe20003f8d000 */
[----:B------:R-:W-:Y:S05]  /*1770*/  BSSY.RECONVERGENT B1, `(.L_x_27) ;  /* 0x000002a000017945 */ /* 0x000fea0003800200 */
[----:B------:R-:W-:Y:S02]  /*1780*/  ISETP.GE.OR P6, PT, R41, RZ, !P4 ;  /* 0x000000ff2900720c */ /* 0x000fe400067c6670 */
[----:B------:R-:W-:-:S02]  /*1790*/  FSEL R3, R6, R4, !P2 ;  /* 0x0000000406037208 */ /* 0x000fc40005000000 */
[-C--:B------:R-:W-:Y:S01]  /*17a0*/  FSEL R0, R7, R5.reuse, !P2 ;  /* 0x0000000507007208 */ /* 0x080fe20005000000 */
[C---:B------:R-:W-:Y:S01]  /*17b0*/  DADD R6, R22.reuse, R40 ;  /* 0x0000000016067229 */ /* 0x040fe20000000028 */
[----:B------:R-:W-:Y:S02]  /*17c0*/  FSEL R4, R3, R4, !P1 ;  /* 0x0000000403047208 */ /* 0x000fe40004800000 */
[----:B------:R-:W-:Y:S01]  /*17d0*/  @P4 DSETP.NEU.AND P5, PT, R22, R46, PT ;  /* 0x0000002e1600422a */ /* 0x000fe20003fad000 */
[----:B------:R-:W-:Y:S02]  /*17e0*/  FSEL R5, R0, R5, !P1 ;  /* 0x0000000500057208 */ /* 0x000fe40004800000 */
[----:B------:R-:W-:Y:S02]  /*17f0*/  @!P4 SEL R0, R41, RZ, P0 ;  /* 0x000000ff2900c207 */ /* 0x000fe40000000000 */
[----:B------:R-:W-:Y:S02]  /*1800*/  @P4 PLOP3.LUT P2, PT, P2, PT, PT, 0x8, 0x80 ;  /* 0x000000000080481c */ /* 0x000fe4000174e170 */
[----:B------:R-:W-:Y:S01]  /*1810*/  @!P6 FSEL R4, R4, RZ, !P5 ;  /* 0x000000ff0404e208 */ /* 0x000fe20006800000 */
[----:B------:R-:W-:Y:S01]  /*1820*/  @!P4 IMAD.MOV.U32 R4, RZ, RZ, RZ ;  /* 0x000000ffff04c224 */ /* 0x000fe200078e00ff */
[----:B------:R-:W-:-:S02]  /*1830*/  @!P6 FSEL R5, R5, -QNAN , !P5 ;  /* 0xfff800000505e808 */ /* 0x000fc40006800000 */
[----:B------:R-:W-:Y:S02]  /*1840*/  LOP3.LUT R6, R7, 0x7ff00000, RZ, 0xc0, !PT ;  /* 0x7ff0000007067812 */ /* 0x000fe400078ec0ff */
[----:B------:R-:W-:Y:S02]  /*1850*/  ISETP.GE.OR P5, PT, R23, RZ, P4 ;  /* 0x000000ff1700720c */ /* 0x000fe400027a6670 */
[----:B------:R-:W-:Y:S02]  /*1860*/  ISETP.NE.AND P6, PT, R6, 0x7ff00000, PT ;  /* 0x7ff000000600780c */ /* 0x000fe40003fc5270 */
[----:B------:R-:W-:-:S09]  /*1870*/  @!P4 PLOP3.LUT P2, PT, P0, PT, PT, 0x80, 0x8 ;  /* 0x000000000008c81c */ /* 0x000fd2000074f070 */
[----:B------:R-:W-:-:S05]  /*1880*/  @!P5 LOP3.LUT R0, R0, 0x7ff00000, RZ, 0xfc, !PT ;  /* 0x7ff000000000d812 */ /* 0x000fca00078efcff */
[----:B------:R-:W-:Y:S01]  /*1890*/  @!P4 IMAD.MOV.U32 R5, RZ, RZ, R0 ;  /* 0x000000ffff05c224 */ /* 0x000fe200078e0000 */
[----:B------:R-:W-:Y:S06]  /*18a0*/  @P6 BRA `(.L_x_28) ;  /* 0x0000000000586947 */ /* 0x000fec0003800000 */
[----:B------:R-:W-:-:S06]  /*18b0*/  DSETP.NAN.AND P4, PT, R22, R22, PT ;  /* 0x000000161600722a */ /* 0x000fcc0003f88000 */
[----:B------:R-:W-:-:S14]  /*18c0*/  DSETP.NAN.OR P4, PT, R40, R40, P4 ;  /* 0x000000282800722a */ /* 0x000fdc0002788400 */
[----:B------:R-:W-:Y:S05]  /*18d0*/  @P4 BRA `(.L_x_29) ;  /* 0x0000000000484947 */ /* 0x000fea0003800000 */
[----:B------:R-:W-:-:S14]  /*18e0*/  DSETP.NEU.AND P4, PT, |R22|, +INF , PT ;  /* 0x7ff000001600742a */ /* 0x000fdc0003f8d200 */
[----:B------:R-:W-:Y:S05]  /*18f0*/  @!P4 BRA `(.L_x_30) ;  /* 0x000000000020c947 */ /* 0x000fea0003800000 */
[----:B------:R-:W-:-:S14]  /*1900*/  DSETP.NEU.AND P4, PT, |R40|, +INF , PT ;  /* 0x7ff000002800742a */ /* 0x000fdc0003f8d200 */
[----:B------:R-:W-:Y:S05]  /*1910*/  @P4 BRA `(.L_x_28) ;  /* 0x00000000003c4947 */ /* 0x000fea0003800000 */
[----:B------:R-:W-:Y:S01]  /*1920*/  ISETP.NE.AND P4, PT, R32, 0x3fe00000, PT ;  /* 0x3fe000002000780c */ /* 0x000fe20003f85270 */
[----:B------:R-:W-:-:S03]  /*1930*/  IMAD.MOV.U32 R4, RZ, RZ, RZ ;  /* 0x000000ffff047224 */ /* 0x000fc600078e00ff */
[----:B------:R-:W-:-:S04]  /*1940*/  SEL R5, R39, R28, P4 ;  /* 0x0000001c27057207 */ /* 0x000fc80002000000 */
[----:B------:R-:W-:-:S04]  /*1950*/  SEL R5, R5, R28, P2 ;  /* 0x0000001c05057207 */ /* 0x000fc80001000000 */
[----:B------:R-:W-:Y:S01]  /*1960*/  SEL R5, R5, R28, !P1 ;  /* 0x0000001c05057207 */ /* 0x000fe20004800000 */
[----:B------:R-:W-:Y:S06]  /*1970*/  BRA `(.L_x_28) ;  /* 0x0000000000247947 */ /* 0x000fec0003800000 */
.L_x_30:
        /* <DEDUP_REMOVED lines=8> */
.L_x_29:
[----:B------:R-:W-:-:S11]  /*1a00*/  DADD R4, R22, R40 ;  /* 0x0000000016047229 */ /* 0x000fd60000000028 */
.L_x_28:
[----:B------:R-:W-:Y:S05]  /*1a10*/  BSYNC.RECONVERGENT B1 ;  /* 0x0000000000017941 */ /* 0x000fea0003800200 */
.L_x_27:
        /* <DEDUP_REMOVED lines=8> */
[----:B------:R-:W-:Y:S01]  /*1aa0*/  FSEL R5, R5, 1.875, P1 ;  /* 0x3ff0000005057808 */ /* 0x000fe20000800000 */
[----:B--2---:R-:W0:Y:S05]  /*1ab0*/  MUFU.RCP64H R7, R45 ;  /* 0x0000002d00077308 */ /* 0x004e2a0000001800 */
        /* <DEDUP_REMOVED lines=16> */
[----:B------:R-:W-:Y:S02]  /*1bc0*/  IMAD.MOV.U32 R5, RZ, RZ, R11 ;  /* 0x000000ffff057224 */ /* 0x000fe400078e000b */
[----:B------:R-:W-:Y:S02]  /*1bd0*/  IMAD.MOV.U32 R10, RZ, RZ, R44 ;  /* 0x000000ffff0a7224 */ /* 0x000fe400078e002c */
[----:B------:R-:W-:-:S07]  /*1be0*/  IMAD.MOV.U32 R11, RZ, RZ, R45 ;  /* 0x000000ffff0b7224 */ /* 0x000fce00078e002d */
[----:B------:R-:W-:Y:S05]  /*1bf0*/  CALL.REL.NOINC `($__internal_0_$__cuda_sm20_div_rn_f64_full) ;  /* 0x0000004c00087944 */ /* 0x000fea0003c00000 */
[----:B------:R-:W-:Y:S02]  /*1c00*/  IMAD.MOV.U32 R4, RZ, RZ, R6 ;  /* 0x000000ffff047224 */ /* 0x000fe400078e0006 */
[----:B------:R-:W-:-:S07]  /*1c10*/  IMAD.MOV.U32 R5, RZ, RZ, R7 ;  /* 0x000000ffff057224 */ /* 0x000fce00078e0007 */
.L_x_32:
[----:B------:R-:W-:Y:S05]  /*1c20*/  BSYNC.RECONVERGENT B2 ;  /* 0x0000000000027941 */ /* 0x000fea0003800200 */
.L_x_31:
[----:B------:R-:W0:Y:S02]  /*1c30*/  F2F.F32.F64 R5, R4 ;  /* 0x0000000400057310 */ /* 0x000e240000301000 */
[----:B0-----:R-:W-:Y:S01]  /*1c40*/  FADD R24, R24, R5 ;  /* 0x0000000518187221 */ /* 0x001fe20000000000 */
[----:B------:R-:W-:Y:S06]  /*1c50*/  @P3 BRA `(.L_x_33) ;  /* 0xfffffff4001c3947 */ /* 0x000fec000383ffff */
[----:B------:R-:W-:Y:S05]  /*1c60*/  BSYNC.RECONVERGENT B0 ;  /* 0x0000000000007941 */ /* 0x000fea0003800200 */
.L_x_17:
[----:B------:R-:W-:Y:S01]  /*1c70*/  IMAD.MOV.U32 R3, RZ, RZ, 0x3daaaaab ;  /* 0x3daaaaabff037424 */ /* 0x000fe200078e00ff */
[----:B------:R-:W0:Y:S01]  /*1c80*/  FCHK P0, R24, 12 ;  /* 0x4140000018007902 */ /* 0x000e220000000000 */
[----:B------:R-:W-:Y:S02]  /*1c90*/  BSSY.RECONVERGENT B0, `(.L_x_34) ;  /* 0x000000a000007945 */ /* 0x000fe40003800200 */
[----:B------:R-:W-:-:S04]  /*1ca0*/  FFMA R0, R3, -R29, 1 ;  /* 0x3f80000003007423 */ /* 0x000fc8000000081d */
[----:B------:R-:W-:-:S04]  /*1cb0*/  FFMA R3, R0, R3, 0.083333335816860198975 ;  /* 0x3daaaaab00037423 */ /* 0x000fc80000000003 */
[----:B------:R-:W-:-:S04]  /*1cc0*/  FFMA R0, R24, R3, RZ ;  /* 0x0000000318007223 */ /* 0x000fc800000000ff */
[----:B------:R-:W-:-:S04]  /*1cd0*/  FFMA R4, R0, -12, R24 ;  /* 0xc140000000047823 */ /* 0x000fc80000000018 */
[----:B------:R-:W-:Y:S01]  /*1ce0*/  FFMA R0, R3, R4, R0 ;  /* 0x0000000403007223 */ /* 0x000fe20000000000 */
[----:B0-----:R-:W-:Y:S06]  /*1cf0*/  @!P0 BRA `(.L_x_35) ;  /* 0x00000000000c8947 */ /* 0x001fec0003800000 */
[----:B------:R-:W-:Y:S01]  /*1d00*/  IMAD.MOV.U32 R42, RZ, RZ, R24 ;  /* 0x000000ffff2a7224 */ /* 0x000fe200078e0018 */
[----:B------:R-:W-:-:S07]  /*1d10*/  MOV R10, 0x1d30 ;  /* 0x00001d30000a7802 */ /* 0x000fce0000000f00 */
[----:B------:R-:W-:Y:S05]  /*1d20*/  CALL.REL.NOINC `($__internal_1_$__cuda_sm3x_div_rn_noftz_f32_slowpath) ;  /* 0x00000050003c7944 */ /* 0x000fea0003c00000 */
.L_x_35:
[----:B------:R-:W-:Y:S05]  /*1d30*/  BSYNC.RECONVERGENT B0 ;  /* 0x0000000000007941 */ /* 0x000fea0003800200 */
.L_x_34:
[----:B------:R-:W0:Y:S01]  /*1d40*/  F2F.F64.F32 R8, R0 ;  /* 0x0000000000087310 */ /* 0x000e220000201800 */
[----:B------:R-:W-:Y:S01]  /*1d50*/  MOV R3, 0x0 ;  /* 0x0000000000037802 */ /* 0x000fe20000000f00 */
[----:B------:R-:W1:Y:S01]  /*1d60*/  LDCU.64 UR4, c[0x4][0x50] ;  /* 0x01000a00ff0477ac */ /* 0x000e620008000a00 */
[----:B------:R-:W-:Y:S02]  /*1d70*/  IMAD.MOV.U32 R6, RZ, RZ, R2 ;  /* 0x000000ffff067224 */ /* 0x000fe400078e0002 */
[----:B------:R2:W3:Y:S01]  /*1d80*/  LDC.64 R10, c[0x4][R3] ;  /* 0x01000000030a7b82 */ /* 0x0004e20000000a00 */
[----:B------:R-:W-:Y:S01]  /*1d90*/  IMAD.MOV.U32 R7, RZ, RZ, R18 ;  /* 0x000000ffff077224 */ /* 0x000fe200078e0012 */
[----:B0-----:R2:W-:Y:S01]  /*1da0*/  STL.64 [R1], R8 ;  /* 0x0000000801007387 */ /* 0x0015e20000100a00 */
[----:B-1----:R-:W-:Y:S02]  /*1db0*/  IMAD.U32 R4, RZ, RZ, UR4 ;  /* 0x00000004ff047e24 */ /* 0x002fe4000f8e00ff */
[----:B------:R-:W-:-:S07]  /*1dc0*/  IMAD.U32 R5, RZ, RZ, UR5 ;  /* 0x00000005ff057e24 */ /* 0x000fce000f8e00ff */
[----:B------:R-:W-:-:S07]  /*1dd0*/  LEPC R20, `(.L_x_36) ;  /* 0x000000001014794e */ /* 0x000fce0000000000 */
[----:B--23--:R-:W-:Y:S05]  /*1de0*/  CALL.ABS.NOINC R10 ;  /* 0x000000000a007343 */ /* 0x00cfea0003c00000 */
.L_x_36:
[----:B------:R-:W-:Y:S05]  /*1df0*/  BRA `(.L_x_37) ;  /* 0x0000000000307947 */ /* 0x000fea0003800000 */
.L_x_0:
[----:B------:R-:W0:Y:S02]  /*1e00*/  LDC.64 R4, c[0x0][0x388] ;  /* 0x0000e200ff047b82 */ /* 0x000e240000000a00 */
[----:B0-----:R-:W-:-:S05]  /*1e10*/  IMAD.WIDE R4, R3, 0x18, R4 ;  /* 0x0000001803047825 */ /* 0x001fca00078e0204 */
[----:B------:R-:W2:Y:S04]  /*1e20*/  LDG.E.64 R6, desc[UR36][R4.64] ;  /* 0x0000002404067981 */ /* 0x000ea8000c1e1b00 */
[----:B------:R-:W3:Y:S04]  /*1e30*/  LDG.E.64 R8, desc[UR36][R4.64+0x8] ;  /* 0x0000082404087981 */ /* 0x000ee8000c1e1b00 */
[----:B------:R-:W4:Y:S01]  /*1e40*/  LDG.E.64 R10, desc[UR36][R4.64+0x10] ;  /* 0x00001024040a7981 */ /* 0x000f22000c1e1b00 */
[----:B-----5:R-:W-:Y:S02]  /*1e50*/  IMAD.MOV.U32 R31, RZ, RZ, R43 ;  /* 0x000000ffff1f7224 */ /* 0x020fe400078e002b */
[----:B------:R-:W-:-:S02]  /*1e60*/  IMAD.MOV.U32 R33, RZ, RZ, R42 ;  /* 0x000000ffff217224 */ /* 0x000fc400078e002a */
[----:B------:R-:W-:Y:S02]  /*1e70*/  IMAD.MOV.U32 R37, RZ, RZ, R34 ;  /* 0x000000ffff257224 */ /* 0x000fe400078e0022 */
[----:B------:R-:W-:Y:S01]  /*1e80*/  IMAD.MOV.U32 R43, RZ, RZ, R39 ;  /* 0x000000ffff2b7224 */ /* 0x000fe200078e0027 */
[----:B--2---:R0:W-:Y:S04]  /*1e90*/  STS.64 [R19], R6 ;  /* 0x0000000613007388 */ /* 0x0041e80000000a00 */
[----:B---3--:R0:W-:Y:S04]  /*1ea0*/  STS.64 [R19+0x8], R8 ;  /* 0x0000080813007388 */ /* 0x0081e80000000a00 */
[----:B----4-:R0:W-:Y:S02]  /*1eb0*/  STS.64 [R19+0x10], R10 ;  /* 0x0000100a13007388 */ /* 0x0101e40000000a00 */
.L_x_37:
[----:B------:R-:W-:Y:S05]  /*1ec0*/  WARPSYNC.ALL ;  /* 0x0000000000007948 */ /* 0x000fea0003800000 */
[----:B------:R-:W-:Y:S01]  /*1ed0*/  I2FP.F32.U32 R0, UR39 ;  /* 0x0000002700007c45 */ /* 0x000fe20008201000 */
[----:B------:R-:W-:Y:S01]  /*1ee0*/  BAR.SYNC.DEFER_BLOCKING 0x0 ;  /* 0x0000000000007b1d */ /* 0x000fe20000010000 */
[C---:B------:R-:W-:Y:S01]  /*1ef0*/  IADD3 R24, P0, PT, R2.reuse, 0x28, RZ ;  /* 0x0000002802187810 */ /* 0x040fe20007f1e0ff */
[----:B------:R-:W-:Y:S01]  /*1f00*/  IMAD.MOV.U32 R26, RZ, RZ, RZ ;  /* 0x000000ffff1a7224 */ /* 0x000fe200078e00ff */
[----:B------:R-:W-:Y:S01]  /*1f10*/  IADD3 R22, P1, PT, R2, 0x38, RZ ;  /* 0x0000003802167810 */ /* 0x000fe20007f3e0ff */
[----:B------:R-:W-:Y:S01]  /*1f20*/  FMUL R0, R0, 0.60000002384185791016 ;  /* 0x3f19999a00007820 */ /* 0x000fe20000400000 */
[----:B------:R-:W-:Y:S01]  /*1f30*/  UIADD3 UR38, UPT, UPT, UR39, -0x1, URZ ;  /* 0xffffffff27267890 */ /* 0x000fe2000fffe0ff */
[--C-:B------:R-:W-:Y:S01]  /*1f40*/  IMAD.X R25, RZ, RZ, R18.reuse, P0 ;  /* 0x000000ffff197224 */ /* 0x100fe200000e0612 */
[----:B------:R-:W-:Y:S01]  /*1f50*/  UIADD3 UR40, UPT, UPT, UR39, -0x2, URZ ;  /* 0xfffffffe27287890 */ /* 0x000fe2000fffe0ff */
[----:B------:R-:W1:Y:S01]  /*1f60*/  F2I.CEIL.NTZ R39, R0 ;  /* 0x0000000000277305 */ /* 0x000e62000020b100 */
[----:B------:R-:W-:Y:S01]  /*1f70*/  IMAD.X R23, RZ, RZ, R18, P1 ;  /* 0x000000ffff177224 */ /* 0x000fe200008e0612 */
[----:B-1----:R-:W-:-:S09]  /*1f80*/  I2FP.F32.U32 R32, R39 ;  /* 0x0000002700207245 */ /* 0x002fd20000201000 */
.L_x_112:
[----:B------:R-:W-:Y:S01]  /*1f90*/  ISETP.NE.AND P0, PT, R30, RZ, PT ;  /* 0x000000ff1e00720c */ /* 0x000fe20003f05270 */
[----:B------:R-:W-:-:S12]  /*1fa0*/  BSSY.RECONVERGENT B0, `(.L_x_38) ;  /* 0x0000098000007945 */ /* 0x000fd80003800200 */
[----:B------:R-:W-:Y:S05]  /*1fb0*/  @P0 BRA `(.L_x_39) ;  /* 0x0000000800580947 */ /* 0x000fea0003800000 */
[----:B------:R-:W-:Y:S01]  /*1fc0*/  IMAD.MOV.U32 R3, RZ, RZ, RZ ;  /* 0x000000ffff037224 */ /* 0x000fe200078e00ff */
[----:B------:R-:W-:-:S06]  /*1fd0*/  UMOV UR6, UR38 ;  /* 0x0000002600067c82 */ /* 0x000fcc0008000000 */
.L_x_49:
[----:B------:R-:W-:Y:S02]  /*1fe0*/  ISETP.GE.AND P1, PT, R3, UR38, PT ;  /* 0x0000002603007c0c */ /* 0x000fe4000bf26270 */
[----:B------:R-:W-:-:S11]  /*1ff0*/  PLOP3.LUT P0, PT, PT, PT, PT, 0x8, 0x80 ;  /* 0x000000000080781c */ /* 0x000fd60003f0e170 */
[----:B-1234-:R-:W-:Y:S05]  /*2000*/  @P1 BRA `(.L_x_40) ;  /* 0x0000000800341947 */ /* 0x01efea0003800000 */
[----:B------:R-:W-:Y:S01]  /*2010*/  IADD3 R0, PT, PT, -R3, UR40, RZ ;  /* 0x0000002803007c10 */ /* 0x000fe2000fffe1ff */
[----:B------:R-:W-:Y:S01]  /*2020*/  ULOP3.LUT UR8, UR6, 0x3, URZ, 0xc0, !UPT ;  /* 0x0000000306087892 */ /* 0x000fe2000f8ec0ff */
[----:B------:R-:W-:Y:S02]  /*2030*/  UMOV UR4, URZ ;  /* 0x000000ff00047c82 */ /* 0x000fe40008000000 */
[----:B------:R-:W-:Y:S02]  /*2040*/  ISETP.GE.U32.AND P0, PT, R0, 0x3, PT ;  /* 0x000000030000780c */ /* 0x000fe40003f06070 */
[----:B------:R-:W-:-:S11]  /*2050*/  PRMT R0, RZ, 0x7610, R0 ;  /* 0x00007610ff007816 */ /* 0x000fd60000000000 */
[----:B------:R-:W-:Y:S05]  /*2060*/  @!P0 BRA `(.L_x_41) ;  /* 0x00000004002c8947 */ /* 0x000fea0003800000 */
[----:B------:R-:W1:Y:S01]  /*2070*/  S2UR UR5, SR_CgaCtaId ;  /* 0x00000000000579c3 */ /* 0x000e620000008800 */
[----:B------:R-:W-:Y:S01]  /*2080*/  UMOV UR4, 0x400 ;  /* 0x0000040000047882 */ /* 0x000fe20000000000 */
[----:B------:R-:W-:Y:S01]  /*2090*/  PRMT R0, RZ, 0x7610, R0 ;  /* 0x00007610ff007816 */ /* 0x000fe20000000000 */
[----:B-1----:R-:W-:Y:S02]  /*20a0*/  ULEA UR7, UR5, UR4, 0x18 ;  /* 0x0000000405077291 */ /* 0x002fe4000f8ec0ff */
[----:B------:R-:W-:Y:S01]  /*20b0*/  ULOP3.LUT UR4, UR6, 0xfffffffc, URZ, 0xc0, !UPT ;  /* 0xfffffffc06047892 */ /* 0x000fe2000f8ec0ff */
[----:B------:R-:W-:-:S06]  /*20c0*/  UMOV UR5, URZ ;  /* 0x000000ff00057c82 */ /* 0x000fcc0008000000 */
[----:B0-----:R-:W0:Y:S05]  /*20d0*/  LDS.64 R10, [UR7+0x10] ;  /* 0x00001007ff0a7984 */ /* 0x001e2a0008000a00 */
.L_x_46:
[----:B------:R-:W-:-:S09]  /*20e0*/  UIMAD UR9, UR5, 0x18, UR7 ;  /* 0x00000018050978a4 */ /* 0x000fd2000f8e0207 */
[----:B------:R-:W0:Y:S04]  /*20f0*/  LDS.128 R52, [UR9+0x20] ;  /* 0x00002009ff347984 */ /* 0x000e280008000c00 */
[----:B-1----:R-:W1:Y:S04]  /*2100*/  LDS.64 R14, [UR9+0x40] ;  /* 0x00004009ff0e7984 */ /* 0x002e680008000a00 */
[----:B--2---:R-:W2:Y:S01]  /*2110*/  LDS.128 R4, [UR9+0x50] ;  /* 0x00005009ff047984 */ /* 0x004ea20008000c00 */
[----:B0-----:R-:W-:-:S14]  /*2120*/  DSETP.GT.AND P0, PT, R10, R54, PT ;  /* 0x000000360a00722a */ /* 0x001fdc0003f04000 */
[----:B-12---:R-:W-:Y:S05]  /*2130*/  @!P0 BRA `(.L_x_42) ;  /* 0x0000000000348947 */ /* 0x006fea0003800000 */
[----:B------:R-:W0:Y:S01]  /*2140*/  LDS.128 R48, [UR9] ;  /* 0x00000009ff307984 */ /* 0x000e220008000c00 */
[----:B------:R-:W-:Y:S02]  /*2150*/  IMAD.MOV.U32 R46, RZ, RZ, R52 ;  /* 0x000000ffff2e7224 */ /* 0x000fe400078e0034 */
[----:B------:R-:W-:Y:S01]  /*2160*/  IMAD.MOV.U32 R47, RZ, RZ, R53 ;  /* 0x000000ffff2f7224 */ /* 0x000fe200078e0035 */
[----:B------:R-:W1:Y:S01]  /*2170*/  LDS.64 R44, [UR9+0x18] ;  /* 0x00001809ff2c7984 */ /* 0x000e620008000a00 */
[----:B------:R-:W-:-:S03]  /*2180*/  IMAD.MOV.U32 R0, RZ, RZ, 0x1 ;  /* 0x00000001ff007424 */ /* 0x000fc600078e00ff */
[----:B------:R2:W-:Y:S02]  /*2190*/  STS.64 [UR9+0x10], R54 ;  /* 0x00001036ff007988 */ /* 0x0005e40008000a09 */
[----:B--2---:R-:W-:Y:S02]  /*21a0*/  IMAD.MOV.U32 R54, RZ, RZ, R10 ;  /* 0x000000ffff367224 */ /* 0x004fe400078e000a */
[----:B------:R-:W-:Y:S02]  /*21b0*/  IMAD.MOV.U32 R55, RZ, RZ, R11 ;  /* 0x000000ffff377224 */ /* 0x000fe400078e000b */
[----:B0-----:R-:W-:Y:S01]  /*21c0*/  IMAD.MOV.U32 R8, RZ, RZ, R50 ;  /* 0x000000ffff087224 */ /* 0x001fe200078e0032 */
[----:B------:R0:W-:Y:S01]  /*21d0*/  STS.64 [UR9+0x18], R48 ;  /* 0x00001830ff007988 */ /* 0x0001e20008000a09 */
[----:B------:R-:W-:-:S03]  /*21e0*/  IMAD.MOV.U32 R9, RZ, RZ, R51 ;  /* 0x000000ffff097224 */ /* 0x000fc600078e0033 */
[----:B-1----:R0:W-:Y:S04]  /*21f0*/  STS.128 [UR9], R44 ;  /* 0x0000002cff007988 */ /* 0x0021e80008000c09 */
[----:B------:R0:W-:Y:S02]  /*2200*/  STS.128 [UR9+0x20], R8 ;  /* 0x00002008ff007988 */ /* 0x0001e40008000c09 */
.L_x_42:
[----:B------:R-:W-:Y:S01]  /*2210*/  DSETP.GT.AND P0, PT, R54, R14, PT ;  /* 0x0000000e3600722a */ /* 0x000fe20003f04000 */
[----:B0-----:R-:W0:-:S13]  /*2220*/  LDS.64 R10, [UR9+0x70] ;  /* 0x00007009ff0a7984 */ /* 0x001e1a0008000a00 */
[----:B------:R-:W-:Y:S05]  /*2230*/  @!P0 BRA `(.L_x_43) ;  /* 0x0000000000308947 */ /* 0x000fea0003800000 */
[----:B------:R-:W1:Y:S01]  /*2240*/  LDS.128 R44, [UR9+0x30] ;  /* 0x00003009ff2c7984 */ /* 0x000e620008000c00 */
[----:B------:R-:W-:-:S03]  /*2250*/  IMAD.MOV.U32 R0, RZ, RZ, 0x1 ;  /* 0x00000001ff007424 */ /* 0x000fc600078e00ff */
[----:B------:R-:W-:Y:S04]  /*2260*/  LDS.64 R48, [UR9+0x18] ;  /* 0x00001809ff307984 */ /* 0x000fe80008000a00 */
[----:B------:R-:W2:Y:S04]  /*2270*/  LDS.64 R50, [UR9+0x20] ;  /* 0x00002009ff327984 */ /* 0x000ea80008000a00 */
[----:B------:R-:W-:Y:S04]  /*2280*/  STS.64 [UR9+0x40], R54 ;  /* 0x00004036ff007988 */ /* 0x000fe80008000a09 */
[----:B-1----:R-:W-:Y:S01]  /*2290*/  STS.64 [UR9+0x18], R44 ;  /* 0x0000182cff007988 */ /* 0x002fe20008000a09 */
[----:B------:R-:W-:-:S02]  /*22a0*/  IMAD.MOV.U32 R12, RZ, RZ, R46 ;  /* 0x000000ffff0c7224 */ /* 0x000fc400078e002e */
[----:B------:R-:W-:Y:S01]  /*22b0*/  IMAD.MOV.U32 R13, RZ, RZ, R47 ;  /* 0x000000ffff0d7224 */ /* 0x000fe200078e002f */
[----:B--2---:R-:W-:Y:S04]  /*22c0*/  STS.128 [UR9+0x30], R48 ;  /* 0x00003030ff007988 */ /* 0x004fe80008000c09 */
[----:B------:R1:W-:Y:S02]  /*22d0*/  STS.128 [UR9+0x20], R12 ;  /* 0x0000200cff007988 */ /* 0x0003e40008000c09 */
[----:B-1----:R-:W-:Y:S02]  /*22e0*/  IMAD.MOV.U32 R14, RZ, RZ, R54 ;  /* 0x000000ffff0e7224 */ /* 0x002fe400078e0036 */
[----:B------:R-:W-:-:S07]  /*22f0*/  IMAD.MOV.U32 R15, RZ, RZ, R55 ;  /* 0x000000ffff0f7224 */ /* 0x000fce00078e0037 */
.L_x_43:
[----:B------:R-:W-:-:S14]  /*2300*/  DSETP.GT.AND P0, PT, R14, R6, PT ;  /* 0x000000060e00722a */ /* 0x000fdc0003f04000 */
[----:B------:R-:W-:Y:S05]  /*2310*/  @!P0 BRA `(.L_x_44) ;  /* 0x0000000000348947 */ /* 0x000fea0003800000 */
[----:B------:R-:W1:Y:S01]  /*2320*/  LDS.128 R48, [UR9+0x30] ;  /* 0x00003009ff307984 */ /* 0x000e620008000c00 */
[----:B------:R-:W-:Y:S02]  /*2330*/  IMAD.MOV.U32 R46, RZ, RZ, R4 ;  /* 0x000000ffff2e7224 */ /* 0x000fe400078e0004 */
[----:B------:R-:W-:Y:S01]  /*2340*/  IMAD.MOV.U32 R47, RZ, RZ, R5 ;  /* 0x000000ffff2f7224 */ /* 0x000fe200078e0005 */
[----:B------:R-:W2:Y:S01]  /*2350*/  LDS.64 R44, [UR9+0x48] ;  /* 0x00004809ff2c7984 */ /* 0x000ea20008000a00 */
[----:B------:R-:W-:-:S03]  /*2360*/  IMAD.MOV.U32 R0, RZ, RZ, 0x1 ;  /* 0x00000001ff007424 */ /* 0x000fc600078e00ff */
[----:B------:R3:W-:Y:S02]  /*2370*/  STS.64 [UR9+0x40], R6 ;  /* 0x00004006ff007988 */ /* 0x0007e40008000a09 */
[----:B---3--:R-:W-:Y:S02]  /*2380*/  IMAD.MOV.U32 R6, RZ, RZ, R14 ;  /* 0x000000ffff067224 */ /* 0x008fe400078e000e */
[----:B------:R-:W-:Y:S02]  /*2390*/  IMAD.MOV.U32 R7, RZ, RZ, R15 ;  /* 0x000000ffff077224 */ /* 0x000fe400078e000f */
[----:B-1----:R-:W-:Y:S01]  /*23a0*/  IMAD.MOV.U32 R12, RZ, RZ, R50 ;  /* 0x000000ffff0c7224 */ /* 0x002fe200078e0032 */
[----:B------:R1:W-:Y:S01]  /*23b0*/  STS.64 [UR9+0x48], R48 ;  /* 0x00004830ff007988 */ /* 0x0003e20008000a09 */
[----:B------:R-:W-:-:S03]  /*23c0*/  IMAD.MOV.U32 R13, RZ, RZ, R51 ;  /* 0x000000ffff0d7224 */ /* 0x000fc600078e0033 */
[----:B--2---:R1:W-:Y:S04]  /*23d0*/  STS.128 [UR9+0x30], R44 ;  /* 0x0000302cff007988 */ /* 0x0043e80008000c09 */
[----:B------:R1:W-:Y:S02]  /*23e0*/  STS.128 [UR9+0x50], R12 ;  /* 0x0000500cff007988 */ /* 0x0003e40008000c09 */
.L_x_44:
[----:B0-----:R-:W-:Y:S01]  /*23f0*/  DSETP.GT.AND P0, PT, R6, R10, PT ;  /* 0x0000000a0600722a */ /* 0x001fe20003f04000 */
[----:B------:R-:W-:-:S13]  /*2400*/  UIADD3 UR5, UPT, UPT, UR5, 0x4, URZ ;  /* 0x0000000405057890 */ /* 0x000fda000fffe0ff */
[----:B------:R-:W-:Y:S05]  /*2410*/  @!P0 BRA `(.L_x_45) ;  /* 0x0000000000388947 */ /* 0x000fea0003800000 */
[----:B-1----:R-:W0:Y:S01]  /*2420*/  LDS.128 R12, [UR9+0x60] ;  /* 0x00006009ff0c7984 */ /* 0x002e220008000c00 */
[----:B------:R-:W-:Y:S02]  /*2430*/  IMAD.MOV.U32 R50, RZ, RZ, R10 ;  /* 0x000000ffff327224 */ /* 0x000fe400078e000a */
[----:B------:R-:W-:Y:S01]  /*2440*/  IMAD.MOV.U32 R51, RZ, RZ, R11 ;  /* 0x000000ffff337224 */ /* 0x000fe200078e000b */
[----:B------:R-:W-:Y:S01]  /*2450*/  LDS.64 R44, [UR9+0x48] ;  /* 0x00004809ff2c7984 */ /* 0x000fe20008000a00 */
[----:B------:R-:W-:Y:S02]  /*2460*/  IMAD.MOV.U32 R0, RZ, RZ, 0x1 ;  /* 0x00000001ff007424 */ /* 0x000fe400078e00ff */
[----:B------:R-:W-:Y:S01]  /*2470*/  IMAD.MOV.U32 R10, RZ, RZ, R6 ;  /* 0x000000ffff0a7224 */ /* 0x000fe200078e0006 */
[----:B------:R-:W1:Y:S01]  /*2480*/  LDS.64 R46, [UR9+0x50] ;  /* 0x00005009ff2e7984 */ /* 0x000e620008000a00 */
[----:B------:R-:W-:-:S03]  /*2490*/  IMAD.MOV.U32 R11, RZ, RZ, R7 ;  /* 0x000000ffff0b7224 */ /* 0x000fc600078e0007 */
[----:B------:R2:W-:Y:S01]  /*24a0*/  STS.64 [UR9+0x70], R6 ;  /* 0x00007006ff007988 */ /* 0x0005e20008000a09 */
[----:B0-----:R-:W-:-:S03]  /*24b0*/  IMAD.MOV.U32 R48, RZ, RZ, R14 ;  /* 0x000000ffff307224 */ /* 0x001fc600078e000e */
[----:B------:R2:W-:Y:S01]  /*24c0*/  STS.64 [UR9+0x48], R12 ;  /* 0x0000480cff007988 */ /* 0x0005e20008000a09 */
[----:B------:R-:W-:-:S05]  /*24d0*/  IMAD.MOV.U32 R49, RZ, RZ, R15 ;  /* 0x000000ffff317224 */ /* 0x000fca00078e000f */
[----:B------:R2:W-:Y:S04]  /*24e0*/  STS.128 [UR9+0x50], R48 ;  /* 0x00005030ff007988 */ /* 0x0005e80008000c09 */
[----:B-1----:R2:W-:Y:S02]  /*24f0*/  STS.128 [UR9+0x60], R44 ;  /* 0x0000602cff007988 */ /* 0x0025e40008000c09 */
.L_x_45:
[----:B------:R-:W-:-:S09]  /*2500*/  UISETP.NE.AND UP0, UPT, UR5, UR4, UPT ;  /* 0x000000040500728c */ /* 0x000fd2000bf05270 */
[----:B------:R-:W-:Y:S05]  /*2510*/  BRA.U UP0, `(.L_x_46) ;  /* 0xfffffff900f07547 */ /* 0x000fea000b83ffff */
.L_x_41:
[----:B------:R-:W-:-:S09]  /*2520*/  UISETP.NE.AND UP0, UPT, UR8, URZ, UPT ;  /* 0x000000ff0800728c */ /* 0x000fd2000bf05270 */
[----:B------:R-:W-:Y:S05]  /*2530*/  BRA.U !UP0, `(.L_x_47) ;  /* 0x0000000108e47547 */ /* 0x000fea000b800000 */
[----:B------:R-:W3:Y:S01]  /*2540*/  S2UR UR7, SR_CgaCtaId ;  /* 0x00000000000779c3 */ /* 0x000ee20000008800 */
[----:B------:R-:W-:Y:S01]  /*2550*/  UMOV UR5, 0x400 ;  /* 0x0000040000057882 */ /* 0x000fe20000000000 */
[----:B------:R-:W-:Y:S02]  /*2560*/  UISETP.NE.AND UP0, UPT, UR8, 0x1, UPT ;  /* 0x000000010800788c */ /* 0x000fe4000bf05270 */
[----:B---3--:R-:W-:-:S04]  /*2570*/  ULEA UR5, UR7, UR5, 0x18 ;  /* 0x0000000507057291 */ /* 0x008fc8000f8ec0ff */
[----:B------:R-:W-:-:S09]  /*2580*/  UIMAD UR4, UR4, 0x18, UR5 ;  /* 0x00000018040478a4 */ /* 0x000fd2000f8e0205 */
[----:B-12---:R-:W1:Y:S04]  /*2590*/  LDS.128 R12, [UR4+0x10] ;  /* 0x00001004ff0c7984 */ /* 0x006e680008000c00 */
[----:B0-----:R-:W0:Y:S01]  /*25a0*/  LDS.128 R4, [UR4+0x20] ;  /* 0x00002004ff047984 */ /* 0x001e220008000c00 */
[----:B-1----:R-:W-:Y:S02]  /*25b0*/  IMAD.MOV.U32 R48, RZ, RZ, R14 ;  /* 0x000000ffff307224 */ /* 0x002fe400078e000e */
[----:B------:R-:W-:Y:S01]  /*25c0*/  IMAD.MOV.U32 R49, RZ, RZ, R15 ;  /* 0x000000ffff317224 */ /* 0x000fe200078e000f */
[----:B0-----:R-:W-:Y:S01]  /*25d0*/  DSETP.GT.AND P0, PT, R12, R6, PT ;  /* 0x000000060c00722a */ /* 0x001fe20003f04000 */
[----:B------:R-:W-:Y:S02]  /*25e0*/  IMAD.MOV.U32 R50, RZ, RZ, R4 ;  /* 0x000000ffff327224 */ /* 0x000fe400078e0004 */
[----:B------:R-:W-:-:S02]  /*25f0*/  IMAD.MOV.U32 R51, RZ, RZ, R5 ;  /* 0x000000ffff337224 */ /* 0x000fc400078e0005 */
[----:B------:R-:W-:Y:S02]  /*2600*/  IMAD.MOV.U32 R46, RZ, RZ, R12 ;  /* 0x000000ffff2e7224 */ /* 0x000fe400078e000c */
[----:B------:R-:W-:Y:S02]  /*2610*/  IMAD.MOV.U32 R47, RZ, RZ, R13 ;  /* 0x000000ffff2f7224 */ /* 0x000fe400078e000d */
[----:B------:R-:W-:-:S05]  /*2620*/  IMAD.MOV.U32 R4, RZ, RZ, 0x1 ;  /* 0x00000001ff047424 */ /* 0x000fca00078e00ff */
[----:B------:R-:W0:Y:S01]  /*2630*/  @P0 LDS.128 R8, [UR4] ;  /* 0x00000004ff080984 */ /* 0x000e220008000c00 */
[----:B------:R-:W-:-:S03]  /*2640*/  @P0 PRMT R0, R4, 0x7610, R0 ;  /* 0x0000761004000816 */ /* 0x000fc60000000000 */
[----:B------:R-:W-:Y:S04]  /*2650*/  @P0 STS.128 [UR4], R48 ;  /* 0x00000030ff000988 */ /* 0x000fe80008000c04 */
[----:B------:R1:W-:Y:S02]  /*2660*/  @P0 STS.64 [UR4+0x10], R6 ;  /* 0x00001006ff000988 */ /* 0x0003e40008000a04 */
[----:B-1----:R-:W-:Y:S02]  /*2670*/  @P0 IMAD.MOV.U32 R6, RZ, RZ, R12 ;  /* 0x000000ffff060224 */ /* 0x002fe400078e000c */
[----:B------:R-:W-:Y:S02]  /*2680*/  @P0 IMAD.MOV.U32 R7, RZ, RZ, R13 ;  /* 0x000000ffff070224 */ /* 0x000fe400078e000d */
[----:B0-----:R-:W-:Y:S01]  /*2690*/  IMAD.MOV.U32 R44, RZ, RZ, R10 ;  /* 0x000000ffff2c7224 */ /* 0x001fe200078e000a */
[----:B------:R3:W-:Y:S01]  /*26a0*/  @P0 STS.64 [UR4+0x18], R8 ;  /* 0x00001808ff000988 */ /* 0x0007e20008000a04 */
[----:B------:R-:W-:-:S05]  /*26b0*/  IMAD.MOV.U32 R45, RZ, RZ, R11 ;  /* 0x000000ffff2d7224 */ /* 0x000fca00078e000b */
[----:B------:R3:W-:Y:S01]  /*26c0*/  @P0 STS.128 [UR4+0x20], R44 ;  /* 0x0000202cff000988 */ /* 0x0007e20008000c04 */
[----:B------:R-:W-:Y:S05]  /*26d0*/  BRA.U !UP0, `(.L_x_47) ;  /* 0x00000001087c7547 */ /* 0x000fea000b800000 */
[----:B---3--:R-:W0:Y:S01]  /*26e0*/  LDS.64 R46, [UR4+0x40] ;  /* 0x00004004ff2e7984 */ /* 0x008e220008000a00 */
[----:B------:R-:W-:Y:S01]  /*26f0*/  UISETP.NE.AND UP0, UPT, UR8, 0x2, UPT ;  /* 0x000000020800788c */ /* 0x000fe2000bf05270 */
[----:B0-----:R-:W-:-:S14]  /*2700*/  DSETP.GT.AND P0, PT, R6, R46, PT ;  /* 0x0000002e0600722a */ /* 0x001fdc0003f04000 */
[----:B------:R-:W-:Y:S05]  /*2710*/  @!P0 BRA `(.L_x_48) ;  /* 0x0000000000308947 */ /* 0x000fea0003800000 */
[----:B------:R-:W0:Y:S01]  /*2720*/  LDS.128 R8, [UR4+0x30] ;  /* 0x00003004ff087984 */ /* 0x000e220008000c00 */
[----:B------:R-:W-:-:S03]  /*2730*/  IMAD.MOV.U32 R0, RZ, RZ, 0x1 ;  /* 0x00000001ff007424 */ /* 0x000fc600078e00ff */
[----:B------:R-:W-:Y:S04]  /*2740*/  LDS.64 R12, [UR4+0x18] ;  /* 0x00001804ff0c7984 */ /* 0x000fe80008000a00 */
[----:B------:R-:W1:Y:S04]  /*2750*/  LDS.64 R14, [UR4+0x20] ;  /* 0x00002004ff0e7984 */ /* 0x000e680008000a00 */
[----:B------:R-:W-:Y:S04]  /*2760*/  STS.64 [UR4+0x40], R6 ;  /* 0x00004006ff007988 */ /* 0x000fe80008000a04 */
[----:B0-----:R-:W-:Y:S01]  /*2770*/  STS.64 [UR4+0x18], R8 ;  /* 0x00001808ff007988 */ /* 0x001fe20008000a04 */
[----:B------:R-:W-:-:S02]  /*2780*/  IMAD.MOV.U32 R44, RZ, RZ, R10 ;  /* 0x000000ffff2c7224 */ /* 0x000fc400078e000a */
[----:B------:R-:W-:Y:S01]  /*2790*/  IMAD.MOV.U32 R45, RZ, RZ, R11 ;  /* 0x000000ffff2d7224 */ /* 0x000fe200078e000b */
[----:B-1----:R-:W-:Y:S04]  /*27a0*/  STS.128 [UR4+0x30], R12 ;  /* 0x0000300cff007988 */ /* 0x002fe80008000c04 */
[----:B------:R0:W-:Y:S02]  /*27b0*/  STS.128 [UR4+0x20], R44 ;  /* 0x0000202cff007988 */ /* 0x0001e40008000c04 */
[----:B0-----:R-:W-:Y:S02]  /*27c0*/  IMAD.MOV.U32 R46, RZ, RZ, R6 ;  /* 0x000000ffff2e7224 */ /* 0x001fe400078e0006 */
[----:B------:R-:W-:-:S07]  /*27d0*/  IMAD.MOV.U32 R47, RZ, RZ, R7 ;  /* 0x000000ffff2f7224 */ /* 0x000fce00078e0007 */
.L_x_48:
[----:B------:R-:W-:Y:S05]  /*27e0*/  BRA.U !UP0, `(.L_x_47) ;  /* 0x0000000108387547 */ /* 0x000fea000b800000 */
[----:B------:R-:W0:Y:S02]  /*27f0*/  LDS.128 R12, [UR4+0x50] ;  /* 0x00005004ff0c7984 */ /* 0x000e240008000c00 */
[----:B0-----:R-:W-:-:S14]  /*2800*/  DSETP.GT.AND P0, PT, R46, R14, PT ;  /* 0x0000000e2e00722a */ /* 0x001fdc0003f04000 */
[----:B------:R-:W-:Y:S05]  /*2810*/  @!P0 BRA `(.L_x_47) ;  /* 0x00000000002c8947 */ /* 0x000fea0003800000 */
[----:B------:R-:W0:Y:S01]  /*2820*/  LDS.128 R8, [UR4+0x30] ;  /* 0x00003004ff087984 */ /* 0x000e220008000c00 */
[----:B------:R-:W-:Y:S02]  /*2830*/  IMAD.MOV.U32 R6, RZ, RZ, R12 ;  /* 0x000000ffff067224 */ /* 0x000fe400078e000c */
[----:B------:R-:W-:Y:S01]  /*2840*/  IMAD.MOV.U32 R7, RZ, RZ, R13 ;  /* 0x000000ffff077224 */ /* 0x000fe200078e000d */
[----:B------:R-:W1:Y:S01]  /*2850*/  LDS.64 R4, [UR4+0x48] ;  /* 0x00004804ff047984 */ /* 0x000e620008000a00 */
[----:B------:R-:W-:-:S03]  /*2860*/  IMAD.MOV.U32 R0, RZ, RZ, 0x1 ;  /* 0x00000001ff007424 */ /* 0x000fc600078e00ff */
[----:B------:R4:W-:Y:S01]  /*2870*/  STS.64 [UR4+0x40], R14 ;  /* 0x0000400eff007988 */ /* 0x0009e20008000a04 */
[----:B0-----:R-:W-:-:S03]  /*2880*/  IMAD.MOV.U32 R44, RZ, RZ, R10 ;  /* 0x000000ffff2c7224 */ /* 0x001fc600078e000a */
[----:B------:R4:W-:Y:S01]  /*2890*/  STS.64 [UR4+0x48], R8 ;  /* 0x00004808ff007988 */ /* 0x0009e20008000a04 */
[----:B------:R-:W-:-:S03]  /*28a0*/  IMAD.MOV.U32 R45, RZ, RZ, R11 ;  /* 0x000000ffff2d7224 */ /* 0x000fc600078e000b */
[----:B-1----:R4:W-:Y:S04]  /*28b0*/  STS.128 [UR4+0x30], R4 ;  /* 0x00003004ff007988 */ /* 0x0029e80008000c04 */
[----:B------:R4:W-:Y:S02]  /*28c0*/  STS.128 [UR4+0x50], R44 ;  /* 0x0000502cff007988 */ /* 0x0009e40008000c04 */
.L_x_47:
[----:B------:R-:W-:-:S13]  /*28d0*/  LOP3.LUT P0, RZ, R0, 0xff, RZ, 0xc0, !PT ;  /* 0x000000ff00ff7812 */ /* 0x000fda000780c0ff */
.L_x_40:
[----:B------:R-:W-:Y:S01]  /*28e0*/  VIADD R3, R3, 0x1 ;  /* 0x0000000103037836 */ /* 0x000fe20000000000 */
[----:B------:R-:W-:-:S04]  /*28f0*/  UIADD3 UR6, UPT, UPT, UR6, -0x1, URZ ;  /* 0xffffffff06067890 */ /* 0x000fc8000fffe0ff */
[----:B------:R-:W-:-:S13]  /*2900*/  ISETP.LT.U32.AND P1, PT, R3, UR39, PT ;  /* 0x0000002703007c0c */ /* 0x000fda000bf21070 */
[----:B------:R-:W-:Y:S05]  /*2910*/  @P0 BRA P1, `(.L_x_49) ;  /* 0xfffffff400b00947 */ /* 0x000fea000083ffff */
.L_x_39:
[----:B------:R-:W-:Y:S05]  /*2920*/  BSYNC.RECONVERGENT B0 ;  /* 0x0000000000007941 */ /* 0x000fea0003800200 */
.L_x_38:
[----:B------:R-:W-:Y:S01]  /*2930*/  BAR.SYNC.DEFER_BLOCKING 0x0 ;  /* 0x0000000000007b1d */ /* 0x000fe20000010000 */
[----:B------:R-:W-:-:S13]  /*2940*/  ISETP.GE.U32.AND P0, PT, R30, R39, PT ;  /* 0x000000271e00720c */ /* 0x000fda0003f06070 */
[----:B------:R-:W-:Y:S05]  /*2950*/  @!P0 BRA `(.L_x_50) ;  /* 0x0000001000388947 */ /* 0x000fea0003800000 */
[----:B------:R-:W-:Y:S01]  /*2960*/  SHF.R.U32.HI R0, RZ, 0x2, R43 ;  /* 0x00000002ff007819 */ /* 0x000fe2000001162b */
[C---:B----4-:R-:W-:Y:S01]  /*2970*/  IMAD.SHL.U32 R4, R31.reuse, 0x10, RZ ;  /* 0x000000101f047824 */ /* 0x050fe200078e00ff */
[----:B0-2---:R-:W-:Y:S01]  /*2980*/  SHF.R.U32.HI R6, RZ, 0x2, R37 ;  /* 0x00000002ff067819 */ /* 0x005fe20000011625 */
[----:B------:R-:W-:Y:S01]  /*2990*/  IMAD.MOV.U32 R5, RZ, RZ, 0x2f800000 ;  /* 0x2f800000ff057424 */ /* 0x000fe200078e00ff */
[----:B------:R-:W-:Y:S01]  /*29a0*/  LOP3.LUT R0, R0, R43, RZ, 0x3c, !PT ;  /* 0x0000002b00007212 */ /* 0x000fe200078e3cff */
[----:B------:R-:W-:Y:S01]  /*29b0*/  VIADD R28, R38, 0x161f14 ;  /* 0x00161f14261c7836 */ /* 0x000fe20000000000 */
[----:B------:R-:W-:Y:S01]  /*29c0*/  LOP3.LUT R6, R6, R37, RZ, 0x3c, !PT ;  /* 0x0000002506067212 */ /* 0x000fe200078e3cff */
[----:B------:R-:W-:Y:S01]  /*29d0*/  UMOV UR4, 0xa0000000 ;  /* 0xa000000000047882 */ /* 0x000fe20000000000 */
[----:B------:R-:W-:Y:S01]  /*29e0*/  UMOV UR5, 0x3fe99999 ;  /* 0x3fe9999900057882 */ /* 0x000fe20000000000 */
[----:B------:R-:W-:Y:S01]  /*29f0*/  IMAD.SHL.U32 R3, R0, 0x2, RZ ;  /* 0x0000000200037824 */ /* 0x000fe200078e00ff */
[----:B------:R-:W-:Y:S04]  /*2a00*/  BSSY.RECONVERGENT B0, `(.L_x_51) ;  /* 0x000005d000007945 */ /* 0x000fe80003800200 */
[----:B------:R-:W-:Y:S01]  /*2a10*/  LOP3.LUT R3, R31, R4, R3, 0x96, !PT ;  /* 0x000000041f037212 */ /* 0x000fe200078e9603 */
[----:B------:R-:W-:-:S03]  /*2a20*/  IMAD.SHL.U32 R4, R6, 0x2, RZ ;  /* 0x0000000206047824 */ /* 0x000fc600078e00ff */
[----:B------:R-:W-:-:S04]  /*2a30*/  LOP3.LUT R37, R3, R0, RZ, 0x3c, !PT ;  /* 0x0000000003257212 */ /* 0x000fc800078e3cff */
[----:B------:R-:W-:Y:S01]  /*2a40*/  IADD3 R0, PT, PT, R38, 0x587c5, R37 ;  /* 0x000587c526007810 */ /* 0x000fe20007ffe025 */
[----:B------:R-:W-:-:S03]  /*2a50*/  IMAD.SHL.U32 R3, R37, 0x10, RZ ;  /* 0x0000001025037824 */ /* 0x000fc600078e00ff */
[----:B------:R-:W-:Y:S02]  /*2a60*/  I2FP.F32.U32 R0, R0 ;  /* 0x0000000000007245 */ /* 0x000fe40000201000 */
[----:B------:R-:W-:Y:S02]  /*2a70*/  LOP3.LUT R4, R6, R4, R3, 0x96, !PT ;  /* 0x0000000406047212 */ /* 0x000fe400078e9603 */
[----:B------:R-:W-:Y:S01]  /*2a80*/  SHF.R.U32.HI R6, RZ, 0x2, R33 ;  /* 0x00000002ff067819 */ /* 0x000fe20000011621 */
[----:B------:R-:W-:Y:S01]  /*2a90*/  FFMA R3, R0, R5, 1.1641532182693481445e-10 ;  /* 0x2f00000000037423 */ /* 0x000fe20000000005 */
[----:B------:R-:W-:Y:S02]  /*2aa0*/  LOP3.LUT R41, R4, R37, RZ, 0x3c, !PT ;  /* 0x0000002504297212 */ /* 0x000fe400078e3cff */
[----:B------:R-:W-:Y:S01]  /*2ab0*/  SHF.R.U32.HI R4, RZ, 0x2, R35 ;  /* 0x00000002ff047819 */ /* 0x000fe20000011623 */
[----:B------:R-:W-:Y:S01]  /*2ac0*/  FMUL R3, R32, R3 ;  /* 0x0000000320037220 */ /* 0x000fe20000400000 */
[----:B------:R-:W-:Y:S01]  /*2ad0*/  IADD3 R0, PT, PT, R38, 0xb0f8a, R41 ;  /* 0x000b0f8a26007810 */ /* 0x000fe20007ffe029 */
[----:B------:R-:W-:Y:S01]  /*2ae0*/  IMAD.SHL.U32 R7, R41, 0x10, RZ ;  /* 0x0000001029077824 */ /* 0x000fe200078e00ff */
[----:B------:R-:W-:Y:S01]  /*2af0*/  LOP3.LUT R4, R4, R35, RZ, 0x3c, !PT ;  /* 0x0000002304047212 */ /* 0x000fe200078e3cff */
[----:B------:R0:W-:Y:S01]  /*2b00*/  F2I.TRUNC.NTZ R10, R3 ;  /* 0x00000003000a7305 */ /* 0x0001e2000020f100 */
[----:B------:R-:W-:-:S02]  /*2b10*/  I2FP.F32.U32 R0, R0 ;  /* 0x0000000000007245 */ /* 0x000fc40000201000 */
[----:B------:R-:W-:-:S03]  /*2b20*/  LOP3.LUT R6, R6, R33, RZ, 0x3c, !PT ;  /* 0x0000002106067212 */ /* 0x000fc600078e3cff */
[----:B------:R-:W-:Y:S01]  /*2b30*/  FFMA R5, R0, R5, 1.1641532182693481445e-10 ;  /* 0x2f00000000057423 */ /* 0x000fe20000000005 */
[----:B------:R-:W-:-:S03]  /*2b40*/  IMAD.SHL.U32 R0, R4, 0x2, RZ ;  /* 0x0000000204007824 */ /* 0x000fc600078e00ff */
[----:B------:R-:W-:Y:S02]  /*2b50*/  FMUL R5, R32, R5 ;  /* 0x0000000520057220 */ /* 0x000fe40000400000 */
[----:B------:R-:W-:Y:S02]  /*2b60*/  LOP3.LUT R0, R4, R0, R7, 0x96, !PT ;  /* 0x0000000004007212 */ /* 0x000fe400078e9607 */
[----:B------:R-:W2:Y:S02]  /*2b70*/  F2I.TRUNC.NTZ R11, R5 ;  /* 0x00000005000b7305 */ /* 0x000ea4000020f100 */
[----:B------:R-:W-:Y:S01]  /*2b80*/  LOP3.LUT R33, R0, R41, RZ, 0x3c, !PT ;  /* 0x0000002900217212 */ /* 0x000fe200078e3cff */
[----:B------:R-:W-:-:S03]  /*2b90*/  IMAD.SHL.U32 R0, R6, 0x2, RZ ;  /* 0x0000000206007824 */ /* 0x000fc600078e00ff */
[----:B---3--:R-:W-:Y:S01]  /*2ba0*/  IADD3 R9, PT, PT, R38, 0x10974f, R33 ;  /* 0x0010974f26097810 */ /* 0x008fe20007ffe021 */
[----:B0-----:R-:W-:-:S05]  /*2bb0*/  IMAD.SHL.U32 R3, R33, 0x10, RZ ;  /* 0x0000001021037824 */ /* 0x001fca00078e00ff */
[----:B------:R-:W-:Y:S02]  /*2bc0*/  LOP3.LUT R0, R6, R0, R3, 0x96, !PT ;  /* 0x0000000006007212 */ /* 0x000fe400078e9603 */
[----:B--2---:R-:W-:Y:S02]  /*2bd0*/  ISETP.NE.AND P0, PT, R10, R11, PT ;  /* 0x0000000b0a00720c */ /* 0x004fe40003f05270 */
[----:B-1----:R-:W-:-:S05]  /*2be0*/  LOP3.LUT R15, R0, R33, RZ, 0x3c, !PT ;  /* 0x00000021000f7212 */ /* 0x002fca00078e3cff */
[--C-:B------:R-:W-:Y:S02]  /*2bf0*/  IMAD.IADD R4, R28, 0x1, R15.reuse ;  /* 0x000000011c047824 */ /* 0x100fe400078e020f */
[----:B------:R-:W-:Y:S02]  /*2c00*/  IMAD.MOV.U32 R35, RZ, RZ, R15 ;  /* 0x000000ffff237224 */ /* 0x000fe400078e000f */
[----:B------:R-:W-:Y:S02]  /*2c10*/  IMAD.WIDE.U32 R4, R4, 0x200000, RZ ;  /* 0x0020000004047825 */ /* 0x000fe400078e00ff */
[----:B------:R-:W0:Y:S01]  /*2c20*/  @P0 S2R R3, SR_CgaCtaId ;  /* 0x0000000000030919 */ /* 0x000e220000008800 */
[----:B------:R-:W-:Y:S02]  /*2c30*/  @P0 MOV R0, 0x400 ;  /* 0x0000040000000802 */ /* 0x000fe40000000f00 */
[----:B------:R-:W-:Y:S01]  /*2c40*/  LOP3.LUT R8, R4, R9, RZ, 0x3c, !PT ;  /* 0x0000000904087212 */ /* 0x000fe200078e3cff */
[----:B------:R-:W-:Y:S01]  /*2c50*/  IMAD.MOV.U32 R9, RZ, RZ, R5 ;  /* 0x000000ffff097224 */ /* 0x000fe200078e0005 */
[----:B------:R1:W2:Y:S01]  /*2c60*/  @!P0 LDS.64 R44, [R19] ;  /* 0x00000000132c8984 */ /* 0x0002a20000000a00 */
[----:B------:R-:W-:-:S02]  /*2c70*/  IMAD.MOV.U32 R4, RZ, RZ, 0x0 ;  /* 0x00000000ff047424 */ /* 0x000fc400078e00ff */
[----:B------:R-:W3:Y:S01]  /*2c80*/  I2F.F64.U64 R6, R8 ;  /* 0x0000000800067312 */ /* 0x000ee20000301800 */
[----:B------:R1:W4:Y:S01]  /*2c90*/  @!P0 LDS.64 R46, [R19+0x8] ;  /* 0x00000800132e8984 */ /* 0x0003220000000a00 */
[----:B------:R-:W-:-:S06]  /*2ca0*/  IMAD.MOV.U32 R5, RZ, RZ, 0x3ca00000 ;  /* 0x3ca00000ff057424 */ /* 0x000fcc00078e00ff */
[----:B---3--:R-:W-:-:S08]  /*2cb0*/  DFMA R6, R6, R4, 5.5511151231257827021e-17 ;  /* 0x3c9000000606742b */ /* 0x008fd00000000004 */
[----:B------:R-:W-:Y:S01]  /*2cc0*/  DSETP.GEU.AND P1, PT, R6, UR4, PT ;  /* 0x0000000406007e2a */ /* 0x000fe2000bf2e000 */
[----:B0-----:R-:W-:-:S05]  /*2cd0*/  @P0 LEA R3, R3, R0, 0x18 ;  /* 0x0000000003030211 */ /* 0x001fca00078ec0ff */
[--C-:B------:R-:W-:Y:S02]  /*2ce0*/  @P0 IMAD R0, R10, 0x18, R3.reuse ;  /* 0x000000180a000824 */ /* 0x100fe400078e0203 */
[----:B------:R-:W-:-:S03]  /*2cf0*/  @P0 IMAD R3, R11, 0x18, R3 ;  /* 0x000000180b030824 */ /* 0x000fc600078e0203 */
[----:B------:R1:W0:Y:S04]  /*2d00*/  @P0 LDS.64 R44, [R0] ;  /* 0x00000000002c0984 */ /* 0x0002280000000a00 */
[----:B------:R1:W3:Y:S01]  /*2d10*/  @P0 LDS.64 R46, [R3+0x8] ;  /* 0x00000800032e0984 */ /* 0x0002e20000000a00 */
[----:B--2---:R-:W-:Y:S05]  /*2d20*/  @P1 BRA `(.L_x_52) ;  /* 0x0000000000a81947 */ /* 0x004fea0003800000 */
[----:B-1----:R-:W-:Y:S01]  /*2d30*/  SHF.R.U32.HI R0, RZ, 0x2, R31 ;  /* 0x00000002ff007819 */ /* 0x002fe2000001161f */
[----:B------:R-:W-:Y:S01]  /*2d40*/  IMAD.SHL.U32 R3, R15, 0x10, RZ ;  /* 0x000000100f037824 */ /* 0x000fe200078e00ff */
[----:B------:R-:W-:Y:S01]  /*2d50*/  SHF.R.U32.HI R8, RZ, 0x2, R37 ;  /* 0x00000002ff087819 */ /* 0x000fe20000011625 */
[----:B------:R-:W-:Y:S01]  /*2d60*/  VIADD R28, R38, 0x2c3e28 ;  /* 0x002c3e28261c7836 */ /* 0x000fe20000000000 */
[----:B------:R-:W-:Y:S01]  /*2d70*/  LOP3.LUT R0, R0, R31, RZ, 0x3c, !PT ;  /* 0x0000001f00007212 */ /* 0x000fe200078e3cff */
[----:B------:R-:W-:Y:S01]  /*2d80*/  IMAD.MOV.U32 R31, RZ, RZ, R15 ;  /* 0x000000ffff1f7224 */ /* 0x000fe200078e000f */
[----:B------:R-:W-:-:S03]  /*2d90*/  LOP3.LUT R8, R8, R37, RZ, 0x3c, !PT ;  /* 0x0000002508087212 */ /* 0x000fc600078e3cff */
[----:B------:R-:W-:-:S05]  /*2da0*/  IMAD.SHL.U32 R6, R0, 0x2, RZ ;  /* 0x0000000200067824 */ /* 0x000fca00078e00ff */
[----:B------:R-:W-:Y:S02]  /*2db0*/  LOP3.LUT R3, R15, R3, R6, 0x96, !PT ;  /* 0x000000030f037212 */ /* 0x000fe400078e9606 */
[----:B------:R-:W-:Y:S02]  /*2dc0*/  SHF.R.U32.HI R6, RZ, 0x2, R41 ;  /* 0x00000002ff067819 */ /* 0x000fe40000011629 */
[----:B------:R-:W-:Y:S01]  /*2dd0*/  LOP3.LUT R37, R3, R0, RZ, 0x3c, !PT ;  /* 0x0000000003257212 */ /* 0x000fe200078e3cff */
[----:B------:R-:W-:Y:S01]  /*2de0*/  IMAD.SHL.U32 R0, R8, 0x2, RZ ;  /* 0x0000000208007824 */ /* 0x000fe200078e00ff */
[----:B------:R-:W-:Y:S02]  /*2df0*/  LOP3.LUT R6, R6, R41, RZ, 0x3c, !PT ;  /* 0x0000002906067212 */ /* 0x000fe400078e3cff */
[----:B------:R-:W-:Y:S01]  /*2e00*/  IADD3 R11, PT, PT, R38, 0x1ba6d9, R37 ;  /* 0x001ba6d9260b7810 */ /* 0x000fe20007ffe025 */
[----:B------:R-:W-:-:S05]  /*2e10*/  IMAD.SHL.U32 R3, R37, 0x10, RZ ;  /* 0x0000001025037824 */ /* 0x000fca00078e00ff */
[----:B------:R-:W-:Y:S01]  /*2e20*/  LOP3.LUT R0, R8, R0, R3, 0x96, !PT ;  /* 0x0000000008007212 */ /* 0x000fe200078e9603 */
[----:B------:R-:W-:Y:S01]  /*2e30*/  IMAD.SHL.U32 R3, R6, 0x2, RZ ;  /* 0x0000000206037824 */ /* 0x000fe200078e00ff */
[----:B------:R-:W-:Y:S02]  /*2e40*/  SHF.R.U32.HI R8, RZ, 0x2, R33 ;  /* 0x00000002ff087819 */ /* 0x000fe40000011621 */
[----:B------:R-:W-:Y:S02]  /*2e50*/  LOP3.LUT R41, R0, R37, RZ, 0x3c, !PT ;  /* 0x0000002500297212 */ /* 0x000fe400078e3cff */
[----:B------:R-:W-:-:S03]  /*2e60*/  LOP3.LUT R8, R8, R33, RZ, 0x3c, !PT ;  /* 0x0000002108087212 */ /* 0x000fc600078e3cff */
[----:B------:R-:W-:-:S05]  /*2e70*/  IMAD.SHL.U32 R0, R41, 0x10, RZ ;  /* 0x0000001029007824 */ /* 0x000fca00078e00ff */
[----:B------:R-:W-:Y:S01]  /*2e80*/  LOP3.LUT R3, R41, R0, R3, 0x96, !PT ;  /* 0x0000000029037212 */ /* 0x000fe200078e9603 */
[----:B------:R-:W-:-:S03]  /*2e90*/  IMAD.SHL.U32 R0, R8, 0x2, RZ ;  /* 0x0000000208007824 */ /* 0x000fc600078e00ff */
[----:B------:R-:W-:Y:S02]  /*2ea0*/  LOP3.LUT R33, R3, R6, RZ, 0x3c, !PT ;  /* 0x0000000603217212 */ /* 0x000fe400078e3cff */
[C---:B------:R-:W-:Y:S02]  /*2eb0*/  IADD3 R6, PT, PT, R38.reuse, 0x212e9e, R41 ;  /* 0x00212e9e26067810 */ /* 0x040fe40007ffe029 */
[----:B------:R-:W-:Y:S01]  /*2ec0*/  IADD3 R13, PT, PT, R38, 0x26b663, R33 ;  /* 0x0026b663260d7810 */ /* 0x000fe20007ffe021 */
[----:B------:R-:W-:Y:S02]  /*2ed0*/  IMAD.SHL.U32 R3, R33, 0x10, RZ ;  /* 0x0000001021037824 */ /* 0x000fe400078e00ff */
[----:B------:R-:W-:-:S03]  /*2ee0*/  IMAD.WIDE.U32 R6, R6, 0x200000, RZ ;  /* 0x0020000006067825 */ /* 0x000fc600078e00ff */
[----:B------:R-:W-:Y:S02]  /*2ef0*/  LOP3.LUT R0, R8, R0, R3, 0x96, !PT ;  /* 0x0000000008007212 */ /* 0x000fe400078e9603 */
[----:B------:R-:W-:Y:S01]  /*2f00*/  LOP3.LUT R10, R6, R11, RZ, 0x3c, !PT ;  /* 0x0000000b060a7212 */ /* 0x000fe200078e3cff */
[----:B------:R-:W-:Y:S01]  /*2f10*/  IMAD.MOV.U32 R11, RZ, RZ, R7 ;  /* 0x000000ffff0b7224 */ /* 0x000fe200078e0007 */
[----:B------:R-:W-:-:S03]  /*2f20*/  LOP3.LUT R35, R0, R33, RZ, 0x3c, !PT ;  /* 0x0000002100237212 */ /* 0x000fc600078e3cff */
[----:B------:R-:W1:Y:S02]  /*2f30*/  I2F.F64.U64 R6, R10 ;  /* 0x0000000a00067312 */ /* 0x000e640000301800 */
[----:B------:R-:W-:-:S04]  /*2f40*/  IMAD.IADD R8, R35, 0x1, R28 ;  /* 0x0000000123087824 */ /* 0x000fc800078e021c */
[----:B------:R-:W-:-:S03]  /*2f50*/  IMAD.WIDE.U32 R8, R8, 0x200000, RZ ;  /* 0x0020000008087825 */ /* 0x000fc600078e00ff */
[----:B------:R-:W-:Y:S01]  /*2f60*/  LOP3.LUT R12, R8, R13, RZ, 0x3c, !PT ;  /* 0x0000000d080c7212 */ /* 0x000fe200078e3cff */
[----:B------:R-:W-:Y:S01]  /*2f70*/  IMAD.MOV.U32 R13, RZ, RZ, R9 ;  /* 0x000000ffff0d7224 */ /* 0x000fe200078e0009 */
[----:B-1----:R-:W-:-:S03]  /*2f80*/  DFMA R6, R6, R4, 5.5511151231257827021e-17 ;  /* 0x3c9000000606742b */ /* 0x002fc60000000004 */
[----:B------:R-:W1:Y:S05]  /*2f90*/  I2F.F64.U64 R8, R12 ;  /* 0x0000000c00087312 */ /* 0x000e6a0000301800 */
[----:B0-----:R-:W-:Y:S02]  /*2fa0*/  DMUL R44, R44, R6 ;  /* 0x000000062c2c7228 */ /* 0x001fe40000000000 */
[----:B-1----:R-:W-:-:S08]  /*2fb0*/  DFMA R8, R8, R4, 5.5511151231257827021e-17 ;  /* 0x3c9000000808742b */ /* 0x002fd00000000004 */
[----:B---34-:R-:W-:-:S11]  /*2fc0*/  DMUL R46, R46, R8 ;  /* 0x000000082e2e7228 */ /* 0x018fd60000000000 */
.L_x_52:
[----:B------:R-:W-:Y:S05]  /*2fd0*/  BSYNC.RECONVERGENT B0 ;  /* 0x0000000000007941 */ /* 0x000fea0003800200 */
.L_x_51:
[----:B-1-34-:R-:W-:Y:S01]  /*2fe0*/  SHF.R.U32.HI R0, RZ, 0x14, R47 ;  /* 0x00000014ff007819 */ /* 0x01afe2000001162f */
[----:B------:R1:W2:Y:S01]  /*2ff0*/  FRND.F64.TRUNC R52, R46 ;  /* 0x0000002e00347313 */ /* 0x0002a2000030d800 */
[C---:B------:R-:W-:Y:S01]  /*3000*/  ISETP.GE.AND P0, PT, R47.reuse, RZ, PT ;  /* 0x000000ff2f00720c */ /* 0x040fe20003f06270 */
[----:B------:R-:W-:Y:S01]  /*3010*/  IMAD.MOV.U32 R43, RZ, RZ, R31 ;  /* 0x000000ffff2b7224 */ /* 0x000fe200078e001f */
[----:B------:R-:W-:Y:S01]  /*3020*/  LOP3.LUT R0, R0, 0x7ff, RZ, 0xc0, !PT ;  /* 0x000007ff00007812 */ /* 0x000fe200078ec0ff */
[----:B------:R-:W-:Y:S01]  /*3030*/  IMAD.MOV.U32 R38, RZ, RZ, RZ ;  /* 0x000000ffff267224 */ /* 0x000fe200078e00ff */
[----:B------:R-:W-:Y:S02]  /*3040*/  SEL R40, RZ, 0x7ff00000, !P0 ;  /* 0x7ff00000ff287807 */ /* 0x000fe40004000000 */
[----:B------:R-:W-:Y:S02]  /*3050*/  CS2R R16, SRZ ;  /* 0x0000000000107805 */ /* 0x000fe4000001ff00 */
[----:B------:R-:W-:Y:S01]  /*3060*/  LOP3.LUT R42, R47, 0x7fffffff, RZ, 0xc0, !PT ;  /* 0x7fffffff2f2a7812 */ /* 0x000fe200078ec0ff */
[----:B------:R-:W-:-:S02]  /*3070*/  VIADD R3, R0, 0xfffffc0c ;  /* 0xfffffc0c00037836 */ /* 0x000fc40000000000 */
[----:B------:R-:W-:-:S03]  /*3080*/  VIADD R31, R40, 0x80000000 ;  /* 0x80000000281f7836 */ /* 0x000fc60000000000 */
[CC--:B------:R-:W-:Y:S02]  /*3090*/  SHF.L.U32 R34, R46.reuse, R3.reuse, RZ ;  /* 0x000000032e227219 */ /* 0x0c0fe400000006ff */
[----:B------:R-:W-:Y:S02]  /*30a0*/  SHF.L.U64.HI R36, R46, R3, R47 ;  /* 0x000000032e247219 */ /* 0x000fe4000001022f */
[----:B------:R-:W-:-:S04]  /*30b0*/  ISETP.NE.U32.AND P5, PT, R34, RZ, PT ;  /* 0x000000ff2200720c */ /* 0x000fc80003fa5070 */
[----:B------:R-:W-:-:S13]  /*30c0*/  ISETP.NE.AND.EX P5, PT, R36, -0x80000000, PT, P5 ;  /* 0x800000002400780c */ /* 0x000fda0003fa5350 */
[----:B-12---:R-:W-:-:S14]  /*30d0*/  DSETP.NEU.AND P2, PT, |R46|, 0.5, !P5 ;  /* 0x3fe000002e00742a */ /* 0x006fdc0006f4d200 */
.L_x_65:
[----:B------:R-:W1:Y:S02]  /*30e0*/  LDC.64 R62, c[0x0][0x398] ;  /* 0x0000e600ff3e7b82 */ /* 0x000e640000000a00 */
[----:B-1----:R-:W-:-:S05]  /*30f0*/  IMAD.WIDE.U32 R62, R38, 0x10, R62 ;  /* 0x00000010263e7825 */ /* 0x002fca00078e003e */
[----:B------:R-:W2:Y:S04]  /*3100*/  LDG.E.64 R56, desc[UR36][R62.64] ;  /* 0x000000243e387981 */ /* 0x000ea8000c1e1b00 */
[----:B------:R1:W5:Y:S01]  /*3110*/  LDG.E.64 R58, desc[UR36][R62.64+0x8] ;  /* 0x000008243e3a7981 */ /* 0x000362000c1e1b00 */
[----:B------:R-:W-:-:S05]  /*3120*/  VIADD R38, R38, 0x2 ;  /* 0x0000000226267836 */ /* 0x000fca0000000000 */
[----:B------:R-:W-:Y:S01]  /*3130*/  ISETP.NE.AND P6, PT, R38, 0xc, PT ;  /* 0x0000000c2600780c */ /* 0x000fe20003fc5270 */
[----:B--2---:R-:W-:-:S06]  /*3140*/  DSETP.NEU.AND P1, PT, R56, RZ, PT ;  /* 0x000000ff3800722a */ /* 0x004fcc0003f2d000 */
[----:B------:R-:W-:-:S08]  /*3150*/  ISETP.GE.OR P3, PT, R47, RZ, P1 ;  /* 0x000000ff2f00720c */ /* 0x000fd00000f66670 */
[----:B------:R-:W-:Y:S01]  /*3160*/  @!P1 SEL R5, R57, RZ, P2 ;  /* 0x000000ff39059207 */ /* 0x000fe20001000000 */
[----:B------:R-:W-:Y:S01]  /*3170*/  @!P1 IMAD.MOV.U32 R4, RZ, RZ, RZ ;  /* 0x000000ffff049224 */ /* 0x000fe200078e00ff */
[----:B------:R-:W-:-:S03]  /*3180*/  @!P1 PLOP3.LUT P0, PT, P2, PT, PT, 0x80, 0x8 ;  /* 0x000000000008981c */ /* 0x000fc6000170f070 */
[----:B------:R-:W-:Y:S01]  /*3190*/  @!P3 LOP3.LUT R5, R5, 0x7ff00000, RZ, 0xfc, !PT ;  /* 0x7ff000000505b812 */ /* 0x000fe200078efcff */
[----:B-1----:R-:W-:Y:S09]  /*31a0*/  @!P1 BRA `(.L_x_53) ;  /* 0x0000000000509947 */ /* 0x002ff20003800000 */
[----:B------:R-:W-:Y:S01]  /*31b0*/  DADD R8, -RZ, |R56| ;  /* 0x00000000ff087229 */ /* 0x000fe20000000538 */
[----:B------:R-:W-:Y:S01]  /*31c0*/  BSSY.RECONVERGENT B0, `(.L_x_54) ;  /* 0x0000006000007945 */ /* 0x000fe20003800200 */
[----:B------:R-:W-:Y:S01]  /*31d0*/  IMAD.MOV.U32 R4, RZ, RZ, R46 ;  /* 0x000000ffff047224 */ /* 0x000fe200078e002e */
[----:B------:R-:W-:Y:S01]  /*31e0*/  MOV R0, 0x3220 ;  /* 0x0000322000007802 */ /* 0x000fe20000000f00 */
[----:B------:R-:W-:-:S06]  /*31f0*/  IMAD.MOV.U32 R3, RZ, RZ, R47 ;  /* 0x000000ffff037224 */ /* 0x000fcc00078e002f */
[----:B------:R-:W-:-:S07]  /*3200*/  IMAD.MOV.U32 R5, RZ, RZ, R9 ;  /* 0x000000ffff057224 */ /* 0x000fce00078e0009 */
[----:B0----5:R-:W-:Y:S05]  /*3210*/  CALL.REL.NOINC `($_Z16geneticAlgorithmbP10ChromosomeP17curandStateXORWOWP7ProjectS0_$__internal_accurate_pow) ;  /* 0x0000004000a87944 */ /* 0x021fea0003c00000 */
[----:B------:R-:W-:Y:S05]  /*3220*/  BSYNC.RECONVERGENT B0 ;  /* 0x0000000000007941 */ /* 0x000fea0003800200 */
.L_x_54:
        /* <DEDUP_REMOVED lines=12> */
.L_x_53:
        /* <DEDUP_REMOVED lines=19> */
.L_x_57:
[----:B------:R-:W-:-:S14]  /*3420*/  DSETP.NEU.AND P3, PT, |R56|, +INF , PT ;  /* 0x7ff000003800742a */ /* 0x000fdc0003f6d200 */
[----:B------:R-:W-:Y:S01]  /*3430*/  @!P3 ISETP.NE.AND P1, PT, R42, 0x3fe00000, PT ;  /* 0x3fe000002a00b80c */ /* 0x000fe20003f25270 */
[----:B------:R-:W-:-:S03]  /*3440*/  @!P3 IMAD.MOV.U32 R4, RZ, RZ, RZ ;  /* 0x000000ffff04b224 */ /* 0x000fc600078e00ff */
[-C--:B------:R-:W-:Y:S02]  /*3450*/  @!P3 SEL R3, R31, R40.reuse, P1 ;  /* 0x000000281f03b207 */ /* 0x080fe40000800000 */
[----:B------:R-:W-:Y:S02]  /*3460*/  @!P3 ISETP.GE.AND P1, PT, R57, RZ, PT ;  /* 0x000000ff3900b20c */ /* 0x000fe40003f26270 */
[----:B------:R-:W-:-:S04]  /*3470*/  @!P3 SEL R3, R3, R40, P0 ;  /* 0x000000280303b207 */ /* 0x000fc80000000000 */
[----:B------:R-:W-:-:S07]  /*3480*/  @!P3 SEL R5, R3, R40, !P1 ;  /* 0x000000280305b207 */ /* 0x000fce0004800000 */
.L_x_56:
[----:B------:R-:W-:Y:S05]  /*3490*/  BSYNC.RECONVERGENT B0 ;  /* 0x0000000000007941 */ /* 0x000fea0003800200 */
.L_x_55:
[----:B------:R-:W2:Y:S04]  /*34a0*/  LDG.E.64 R54, desc[UR36][R62.64+0x10] ;  /* 0x000010243e367981 */ /* 0x000ea8000c1e1b00 */
[----:B------:R1:W5:Y:S01]  /*34b0*/  LDG.E.64 R60, desc[UR36][R62.64+0x18] ;  /* 0x000018243e3c7981 */ /* 0x000362000c1e1b00 */
[----:B------:R-:W-:Y:S01]  /*34c0*/  DSETP.NEU.AND P0, PT, R46, RZ, PT ;  /* 0x000000ff2e00722a */ /* 0x000fe20003f0d000 */
[----:B------:R-:W-:Y:S01]  /*34d0*/  ISETP.NE.U32.AND P3, PT, R34, RZ, PT ;  /* 0x000000ff2200720c */ /* 0x000fe20003f65070 */
[----:B------:R-:W-:Y:S01]  /*34e0*/  DSETP.NEU.AND P1, PT, R56, 1, PT ;  /* 0x3ff000003800742a */ /* 0x000fe20003f2d000 */
[----:B------:R-:W-:Y:S01]  /*34f0*/  BSSY.RECONVERGENT B0, `(.L_x_58) ;  /* 0x000000e000007945 */ /* 0x000fe20003800200 */
[----:B------:R-:W-:Y:S01]  /*3500*/  IMAD.MOV.U32 R3, RZ, RZ, R47 ;  /* 0x000000ffff037224 */ /* 0x000fe200078e002f */
[----:B------:R-:W-:-:S02]  /*3510*/  ISETP.NE.AND.EX P3, PT, R36, -0x80000000, PT, P3 ;  /* 0x800000002400780c */ /* 0x000fc40003f65330 */
[----:B------:R-:W-:Y:S02]  /*3520*/  FSEL R4, R4, RZ, P0 ;  /* 0x000000ff04047208 */ /* 0x000fe40000000000 */
[----:B------:R-:W-:Y:S02]  /*3530*/  FSEL R5, R5, 1.875, P0 ;  /* 0x3ff0000005057808 */ /* 0x000fe40000000000 */
[----:B------:R-:W-:Y:S02]  /*3540*/  FSEL R4, R4, RZ, P1 ;  /* 0x000000ff04047208 */ /* 0x000fe40000800000 */
[----:B------:R-:W-:Y:S02]  /*3550*/  FSEL R5, R5, 1.875, P1 ;  /* 0x3ff0000005057808 */ /* 0x000fe40000800000 */
[----:B------:R-:W-:-:S04]  /*3560*/  MOV R0, 0x35d0 ;  /* 0x000035d000007802 */ /* 0x000fc80000000f00 */
[----:B0----5:R-:W-:Y:S01]  /*3570*/  DFMA R58, -R44, R4, R58 ;  /* 0x000000042c3a722b */ /* 0x021fe2000000013a */
[----:B------:R-:W-:-:S07]  /*3580*/  IMAD.MOV.U32 R4, RZ, RZ, R46 ;  /* 0x000000ffff047224 */ /* 0x000fce00078e002e */
[----:B------:R-:W-:Y:S02]  /*3590*/  DADD R16, |R58|, R16 ;  /* 0x000000003a107229 */ /* 0x000fe40000000210 */
[----:B--2---:R-:W-:-:S10]  /*35a0*/  DADD R8, -RZ, |R54| ;  /* 0x00000000ff087229 */ /* 0x004fd40000000536 */
[----:B-1----:R-:W-:-:S07]  /*35b0*/  IMAD.MOV.U32 R5, RZ, RZ, R9 ;  /* 0x000000ffff057224 */ /* 0x002fce00078e0009 */
[----:B------:R-:W-:Y:S05]  /*35c0*/  CALL.REL.NOINC `($_Z16geneticAlgorithmbP10ChromosomeP17curandStateXORWOWP7ProjectS0_$__internal_accurate_pow) ;  /* 0x0000003c00bc7944 */ /* 0x000fea0003c00000 */
[----:B------:R-:W-:Y:S05]  /*35d0*/  BSYNC.RECONVERGENT B0 ;  /* 0x0000000000007941 */ /* 0x000fea0003800200 */
.L_x_58:
        /* <DEDUP_REMOVED lines=13> */
.L_x_59:
[----:B------:R-:W-:Y:S01]  /*36b0*/  ISETP.GE.AND P3, PT, R47, RZ, PT ;  /* 0x000000ff2f00720c */ /* 0x000fe20003f66270 */
[----:B------:R-:W-:Y:S01]  /*36c0*/  IMAD.MOV.U32 R4, RZ, RZ, RZ ;  /* 0x000000ffff047224 */ /* 0x000fe200078e00ff */
[----:B------:R-:W-:Y:S02]  /*36d0*/  SEL R5, R55, RZ, P2 ;  /* 0x000000ff37057207 */ /* 0x000fe40001000000 */
[----:B------:R-:W-:-:S09]  /*36e0*/  PLOP3.LUT P1, PT, P2, PT, PT, 0x80, 0x8 ;  /* 0x000000000008781c */ /* 0x000fd2000172f070 */
[----:B------:R-:W-:-:S07]  /*36f0*/  @!P3 LOP3.LUT R5, R5, 0x7ff00000, RZ, 0xfc, !PT ;  /* 0x7ff000000505b812 */ /* 0x000fce00078efcff */
.L_x_60:
[----:B------:R-:W-:Y:S01]  /*3700*/  DADD R6, R54, R46 ;  /* 0x0000000036067229 */ /* 0x000fe2000000002e */
[----:B------:R-:W-:Y:S09]  /*3710*/  BSSY.RECONVERGENT B0, `(.L_x_61) ;  /* 0x000001a000007945 */ /* 0x000ff20003800200 */
[----:B------:R-:W-:-:S04]  /*3720*/  LOP3.LUT R6, R7, 0x7ff00000, RZ, 0xc0, !PT ;  /* 0x7ff0000007067812 */ /* 0x000fc800078ec0ff */
[----:B------:R-:W-:-:S13]  /*3730*/  ISETP.NE.AND P3, PT, R6, 0x7ff00000, PT ;  /* 0x7ff000000600780c */ /* 0x000fda0003f65270 */
[----:B------:R-:W-:Y:S05]  /*3740*/  @P3 BRA `(.L_x_62) ;  /* 0x0000000000583947 */ /* 0x000fea0003800000 */
        /* <DEDUP_REMOVED lines=13> */
.L_x_64:
        /* <DEDUP_REMOVED lines=8> */
.L_x_63:
[----:B------:R-:W-:-:S11]  /*38a0*/  DADD R4, R54, R46 ;  /* 0x0000000036047229 */ /* 0x000fd6000000002e */
.L_x_62:
[----:B------:R-:W-:Y:S05]  /*38b0*/  BSYNC.RECONVERGENT B0 ;  /* 0x0000000000007941 */ /* 0x000fea0003800200 */
.L_x_61:
[----:B------:R-:W-:Y:S01]  /*38c0*/  DSETP.NEU.AND P1, PT, R54, 1, PT ;  /* 0x3ff000003600742a */ /* 0x000fe20003f2d000 */
[----:B------:R-:W-:Y:S02]  /*38d0*/  FSEL R4, R4, RZ, P0 ;  /* 0x000000ff04047208 */ /* 0x000fe40000000000 */
[----:B------:R-:W-:-:S03]  /*38e0*/  FSEL R5, R5, 1.875, P0 ;  /* 0x3ff0000005057808 */ /* 0x000fc60000000000 */
[----:B------:R-:W-:Y:S02]  /*38f0*/  FSEL R4, R4, RZ, P1 ;  /* 0x000000ff04047208 */ /* 0x000fe40000800000 */
[----:B------:R-:W-:-:S06]  /*3900*/  FSEL R5, R5, 1.875, P1 ;  /* 0x3ff0000005057808 */ /* 0x000fcc0000800000 */
[----:B------:R-:W-:-:S08]  /*3910*/  DFMA R60, -R44, R4, R60 ;  /* 0x000000042c3c722b */ /* 0x000fd0000000013c */
[----:B------:R-:W-:Y:S01]  /*3920*/  DADD R16, R16, |R60| ;  /* 0x0000000010107229 */ /* 0x000fe2000000043c */
[----:B------:R-:W-:Y:S10]  /*3930*/  @P6 BRA `(.L_x_65) ;  /* 0xfffffff400e86947 */ /* 0x000ff4000383ffff */
        /* <DEDUP_REMOVED lines=10> */
.L_x_66:
[----:B------:R0:W-:Y:S01]  /*39e0*/  STS.64 [R19], R44 ;  /* 0x0000002c13007388 */ /* 0x0001e20000000a00 */
[----:B------:R-:W-:Y:S02]  /*39f0*/  IMAD.MOV.U32 R31, RZ, RZ, R35 ;  /* 0x000000ffff1f7224 */ /* 0x000fe400078e0023 */
[----:B------:R-:W-:Y:S01]  /*3a00*/  IMAD.MOV.U32 R35, RZ, RZ, R41 ;  /* 0x000000ffff237224 */ /* 0x000fe200078e0029 */
[----:B------:R0:W-:Y:S01]  /*3a10*/  STS.64 [R19+0x8], R46 ;  /* 0x0000082e13007388 */ /* 0x0001e20000000a00 */
[----:B------:R-:W-:-:S03]  /*3a20*/  IMAD.MOV.U32 R38, RZ, RZ, R28 ;  /* 0x000000ffff267224 */ /* 0x000fc600078e001c */
[----:B------:R0:W-:Y:S04]  /*3a30*/  STS.64 [R19+0x10], R16 ;  /* 0x0000101013007388 */ /* 0x0001e80000000a00 */
.L_x_50:
[----:B------:R-:W-:Y:S05]  /*3a40*/  WARPSYNC.ALL ;  /* 0x0000000000007948 */ /* 0x000fea0003800000 */
[----:B------:R-:W5:Y:S01]  /*3a50*/  LDCU UR4, c[0x0][0x2f8] ;  /* 0x00005f00ff0477ac */ /* 0x000f620008000800 */
[----:B------:R-:W-:Y:S01]  /*3a60*/  MOV R0, 0x0 ;  /* 0x0000000000007802 */ /* 0x000fe20000000f00 */
[----:B------:R-:W-:Y:S01]  /*3a70*/  BAR.SYNC.DEFER_BLOCKING 0x0 ;  /* 0x0000000000007b1d */ /* 0x000fe20000010000 */
[----:B0-2-4-:R-:W-:Y:S02]  /*3a80*/  IMAD.MOV.U32 R7, RZ, RZ, R23 ;  /* 0x000000ffff077224 */ /* 0x015fe400078e0017 */
[----:B------:R-:W-:-:S05]  /*3a90*/  IMAD.MOV.U32 R6, RZ, RZ, R22 ;  /* 0x000000ffff067224 */ /* 0x000fca00078e0016 */
[----:B---3--:R0:W2:Y:S01]  /*3aa0*/  LDC.64 R8, c[0x4][R0] ;  /* 0x0100000000087b82 */ /* 0x0080a20000000a00 */
[----:B-----5:R-:W-:Y:S01]  /*3ab0*/  VIADD R3, R22, -UR4 ;  /* 0x8000000416037c36 */ /* 0x020fe20008000000 */
[----:B------:R-:W3:Y:S04]  /*3ac0*/  LDCU.64 UR4, c[0x4][0x70] ;  /* 0x01000e00ff0477ac */ /* 0x000ee80008000a00 */
[----:B------:R0:W-:Y:S01]  /*3ad0*/  STL [R3], R26 ;  /* 0x0000001a03007387 */ /* 0x0001e20000100800 */
[----:B---3--:R-:W-:Y:S02]  /*3ae0*/  IMAD.U32 R4, RZ, RZ, UR4 ;  /* 0x00000004ff047e24 */ /* 0x008fe4000f8e00ff */
[----:B0-----:R-:W-:-:S07]  /*3af0*/  IMAD.U32 R5, RZ, RZ, UR5 ;  /* 0x00000005ff057e24 */ /* 0x001fce000f8e00ff */
[----:B------:R-:W-:-:S07]  /*3b00*/  LEPC R20, `(.L_x_67) ;  /* 0x000000001014794e */ /* 0x000fce0000000000 */
[----:B-12---:R-:W-:Y:S05]  /*3b10*/  CALL.ABS.NOINC R8 ;  /* 0x0000000008007343 */ /* 0x006fea0003c00000 */
.L_x_67:
[----:B------:R-:W-:Y:S01]  /*3b20*/  BSSY.RECONVERGENT B6, `(.L_x_68) ;  /* 0x0000217000067945 */ /* 0x000fe20003800200 */
[----:B------:R-:W-:-:S07]  /*3b30*/  IMAD.MOV.U32 R28, RZ, RZ, RZ ;  /* 0x000000ffff1c7224 */ /* 0x000fce00078e00ff */
.L_x_110:
[----:B------:R-:W-:Y:S01]  /*3b40*/  MOV R34, 0x0 ;  /* 0x0000000000227802 */ /* 0x000fe20000000f00 */
[----:B------:R0:W-:Y:S01]  /*3b50*/  STL [R1+0x28], R28 ;  /* 0x0000281c01007387 */ /* 0x0001e20000100800 */
[----:B------:R-:W1:Y:S01]  /*3b60*/  LDCU.64 UR4, c[0x4][0x58] ;  /* 0x01000b00ff0477ac */ /* 0x000e620008000a00 */
[----:B------:R-:W-:Y:S01]  /*3b70*/  IMAD.MOV.U32 R6, RZ, RZ, R24 ;  /* 0x000000ffff067224 */ /* 0x000fe200078e0018 */
[----:B------:R0:W2:Y:S01]  /*3b80*/  LDC.64 R8, c[0x4][R34] ;  /* 0x0100000022087b82 */ /* 0x0000a20000000a00 */
[----:B------:R-:W-:Y:S02]  /*3b90*/  IMAD.MOV.U32 R7, RZ, RZ, R25 ;  /* 0x000000ffff077224 */ /* 0x000fe400078e0019 */
[----:B-1----:R-:W-:Y:S02]  /*3ba0*/  IMAD.U32 R4, RZ, RZ, UR4 ;  /* 0x00000004ff047e24 */ /* 0x002fe4000f8e00ff */
[----:B0-----:R-:W-:-:S07]  /*3bb0*/  IMAD.U32 R5, RZ, RZ, UR5 ;  /* 0x00000005ff057e24 */ /* 0x001fce000f8e00ff */
[----:B------:R-:W-:-:S07]  /*3bc0*/  LEPC R20, `(.L_x_69) ;  /* 0x000000001014794e */ /* 0x000fce0000000000 */
[----:B--2---:R-:W-:Y:S05]  /*3bd0*/  CALL.ABS.NOINC R8 ;  /* 0x0000000008007343 */ /* 0x004fea0003c00000 */
.L_x_69:
[----:B------:R-:W0:Y:S01]  /*3be0*/  S2R R3, SR_CgaCtaId ;  /* 0x0000000000037919 */ /* 0x000e220000008800 */
[----:B------:R-:W-:Y:S01]  /*3bf0*/  MOV R0, 0x400 ;  /* 0x0000040000007802 */ /* 0x000fe20000000f00 */
[----:B------:R1:W2:Y:S01]  /*3c00*/  LDC.64 R8, c[0x4][R34] ;  /* 0x0100000022087b82 */ /* 0x0002a20000000a00 */
[----:B------:R-:W3:Y:S01]  /*3c10*/  LDCU.64 UR4, c[0x4][0x48] ;  /* 0x01000900ff0477ac */ /* 0x000ee20008000a00 */
[----:B------:R-:W-:Y:S02]  /*3c20*/  IMAD.MOV.U32 R6, RZ, RZ, R2 ;  /* 0x000000ffff067224 */ /* 0x000fe400078e0002 */
[----:B------:R-:W-:Y:S02]  /*3c30*/  IMAD.MOV.U32 R7, RZ, RZ, R18 ;  /* 0x000000ffff077224 */ /* 0x000fe400078e0012 */
[----:B---3--:R-:W-:Y:S02]  /*3c40*/  IMAD.U32 R4, RZ, RZ, UR4 ;  /* 0x00000004ff047e24 */ /* 0x008fe4000f8e00ff */
[----:B------:R-:W-:Y:S01]  /*3c50*/  IMAD.U32 R5, RZ, RZ, UR5 ;  /* 0x00000005ff057e24 */ /* 0x000fe2000f8e00ff */
[----:B0-----:R-:W-:-:S05]  /*3c60*/  LEA R3, R3, R0, 0x18 ;  /* 0x0000000003037211 */ /* 0x001fca00078ec0ff */
[----:B------:R-:W-:-:S05]  /*3c70*/  IMAD R0, R28, 0x18, R3 ;  /* 0x000000181c007824 */ /* 0x000fca00078e0203 */
[----:B------:R-:W0:Y:S04]  /*3c80*/  LDS.64 R16, [R0] ;  /* 0x0000000000107984 */ /* 0x000e280000000a00 */
[----:B------:R-:W3:Y:S04]  /*3c90*/  LDS.64 R22, [R0+0x8] ;  /* 0x0000080000167984 */ /* 0x000ee80000000a00 */
[----:B0-----:R1:W-:Y:S04]  /*3ca0*/  STL.64 [R1], R16 ;  /* 0x0000001001007387 */ /* 0x0013e80000100a00 */
[----:B--23--:R1:W-:Y:S02]  /*3cb0*/  STL.64 [R1+0x8], R22 ;  /* 0x0000081601007387 */ /* 0x00c3e40000100a00 */
[----:B------:R-:W-:-:S07]  /*3cc0*/  LEPC R20, `(.L_x_70) ;  /* 0x000000001014794e */ /* 0x000fce0000000000 */
[----:B-1----:R-:W-:Y:S05]  /*3cd0*/  CALL.ABS.NOINC R8 ;  /* 0x0000000008007343 */ /* 0x002fea0003c00000 */
.L_x_70:
[----:B------:R-:W-:Y:S01]  /*3ce0*/  SHF.R.U32.HI R0, RZ, 0x14, R23 ;  /* 0x00000014ff007819 */ /* 0x000fe20000011617 */
[----:B------:R-:W-:Y:S01]  /*3cf0*/  DSETP.NAN.AND P2, PT, R22, R22, PT ;  /* 0x000000161600722a */ /* 0x000fe20003f48000 */
[----:B------:R0:W1:Y:S01]  /*3d00*/  FRND.F64.TRUNC R40, R22 ;  /* 0x0000001600287313 */ /* 0x000062000030d800 */
[----:B------:R-:W-:Y:S01]  /*3d10*/  ISETP.GE.AND P1, PT, R23, RZ, PT ;  /* 0x000000ff1700720c */ /* 0x000fe20003f26270 */
[----:B------:R-:W-:Y:S01]  /*3d20*/  BSSY.RECONVERGENT B0, `(.L_x_71) ;  /* 0x00001dc000007945 */ /* 0x000fe20003800200 */
[----:B------:R-:W-:Y:S01]  /*3d30*/  LOP3.LUT R0, R0, 0x7ff, RZ, 0xc0, !PT ;  /* 0x000007ff00007812 */ /* 0x000fe200078ec0ff */
[----:B------:R-:W-:Y:S01]  /*3d40*/  IMAD.MOV.U32 R42, RZ, RZ, RZ ;  /* 0x000000ffff2a7224 */ /* 0x000fe200078e00ff */
[----:B------:R-:W-:-:S03]  /*3d50*/  SEL R52, RZ, 0x7ff00000, !P1 ;  /* 0x7ff00000ff347807 */ /* 0x000fc60004800000 */
[----:B------:R-:W-:-:S05]  /*3d60*/  VIADD R3, R0, 0xfffffc0c ;  /* 0xfffffc0c00037836 */ /* 0x000fca0000000000 */
[CC--:B------:R-:W-:Y:S02]  /*3d70*/  SHF.L.U32 R34, R22.reuse, R3.reuse, RZ ;  /* 0x0000000316227219 */ /* 0x0c0fe400000006ff */
[----:B------:R-:W-:Y:S02]  /*3d80*/  SHF.L.U64.HI R36, R22, R3, R23 ;  /* 0x0000000316247219 */ /* 0x000fe40000010217 */
[----:B------:R-:W-:-:S04]  /*3d90*/  ISETP.NE.U32.AND P5, PT, R34, RZ, PT ;  /* 0x000000ff2200720c */ /* 0x000fc80003fa5070 */
[----:B------:R-:W-:-:S13]  /*3da0*/  ISETP.NE.AND.EX P5, PT, R36, -0x80000000, PT, P5 ;  /* 0x800000002400780c */ /* 0x000fda0003fa5350 */
[----:B------:R-:W-:Y:S01]  /*3db0*/  DSETP.NEU.AND P0, PT, |R22|, 0.5, !P5 ;  /* 0x3fe000001600742a */ /* 0x000fe20006f0d200 */
[----:B01----:R-:W-:-:S13]  /*3dc0*/  @P2 BRA `(.L_x_72) ;  /* 0x0000000c00002947 */ /* 0x003fda0003800000 */
[----:B------:R-:W-:Y:S01]  /*3dd0*/  BSSY.RECONVERGENT B2, `(.L_x_73) ;  /* 0x00000be000027945 */ /* 0x000fe20003800200 */
[----:B------:R-:W-:Y:S01]  /*3de0*/  LOP3.LUT R53, R23, 0x7fffffff, RZ, 0xc0, !PT ;  /* 0x7fffffff17357812 */ /* 0x000fe200078ec0ff */
[----:B------:R-:W-:Y:S02]  /*3df0*/  VIADD R55, R52, 0x80000000 ;  /* 0x8000000034377836 */ /* 0x000fe40000000000 */
[----:B------:R-:W-:-:S07]  /*3e00*/  IMAD.MOV.U32 R54, RZ, RZ, RZ ;  /* 0x000000ffff367224 */ /* 0x000fce00078e00ff */
.L_x_89:
[----:B------:R-:W0:Y:S02]  /*3e10*/  LDC.64 R44, c[0x0][0x398] ;  /* 0x0000e600ff2c7b82 */ /* 0x000e240000000a00 */
[----:B0-----:R-:W-:-:S05]  /*3e20*/  IMAD.WIDE.U32 R44, R54, 0x10, R44 ;  /* 0x00000010362c7825 */ /* 0x001fca00078e002c */
[----:B------:R-:W2:Y:S01]  /*3e30*/  LDG.E.64 R46, desc[UR36][R44.64] ;  /* 0x000000242c2e7981 */ /* 0x000ea2000c1e1b00 */
[----:B------:R-:W-:Y:S01]  /*3e40*/  VIADD R54, R54, 0x2 ;  /* 0x0000000236367836 */ /* 0x000fe20000000000 */
[----:B------:R-:W-:Y:S04]  /*3e50*/  BSSY.RECONVERGENT B1, `(.L_x_74) ;  /* 0x000001e000017945 */ /* 0x000fe80003800200 */
[----:B------:R-:W-:-:S04]  /*3e60*/  ISETP.NE.AND P4, PT, R54, 0xc, PT ;  /* 0x0000000c3600780c */ /* 0x000fc80003f85270 */
[----:B------:R-:W-:Y:S01]  /*3e70*/  P2R R56, PR, RZ, 0x10 ;  /* 0x00000010ff387803 */ /* 0x000fe20000000000 */
        /* <DEDUP_REMOVED lines=15> */
.L_x_76:
        /* <DEDUP_REMOVED lines=12> */
.L_x_75:
[----:B------:R-:W-:Y:S05]  /*4030*/  BSYNC.RECONVERGENT B1 ;  /* 0x0000000000017941 */ /* 0x000fea0003800200 */
.L_x_74:
        /* <DEDUP_REMOVED lines=18> */
.L_x_79:
[----:B------:R-:W-:-:S14]  /*4160*/  DSETP.NEU.AND P3, PT, |R46|, +INF , PT ;  /* 0x7ff000002e00742a */ /* 0x000fdc0003f6d200 */
[----:B------:R-:W-:Y:S01]  /*4170*/  @!P3 ISETP.NE.AND P2, PT, R53, 0x3fe00000, PT ;  /* 0x3fe000003500b80c */ /* 0x000fe20003f45270 */
[----:B------:R-:W-:-:S03]  /*4180*/  @!P3 IMAD.MOV.U32 R4, RZ, RZ, RZ ;  /* 0x000000ffff04b224 */ /* 0x000fc600078e00ff */
[-C--:B------:R-:W-:Y:S02]  /*4190*/  @!P3 SEL R3, R55, R52.reuse, P2 ;  /* 0x000000343703b207 */ /* 0x080fe40001000000 */
[----:B------:R-:W-:Y:S02]  /*41a0*/  @!P3 ISETP.GE.AND P2, PT, R47, RZ, PT ;  /* 0x000000ff2f00b20c */ /* 0x000fe40003f46270 */
[----:B------:R-:W-:-:S04]  /*41b0*/  @!P3 SEL R3, R3, R52, P1 ;  /* 0x000000340303b207 */ /* 0x000fc80000800000 */
[----:B------:R-:W-:-:S07]  /*41c0*/  @!P3 SEL R5, R3, R52, !P2 ;  /* 0x000000340305b207 */ /* 0x000fce0005000000 */
.L_x_78:
[----:B------:R-:W-:Y:S05]  /*41d0*/  BSYNC.RECONVERGENT B1 ;  /* 0x0000000000017941 */ /* 0x000fea0003800200 */
.L_x_77:
[----:B------:R-:W2:Y:S01]  /*41e0*/  LDG.E.64 R10, desc[UR36][R44.64+0x8] ;  /* 0x000008242c0a7981 */ /* 0x000ea2000c1e1b00 */
[----:B------:R-:W-:Y:S01]  /*41f0*/  IMAD.MOV.U32 R6, RZ, RZ, 0x1 ;  /* 0x00000001ff067424 */ /* 0x000fe200078e00ff */
[----:B------:R-:W-:Y:S01]  /*4200*/  DSETP.NEU.AND P2, PT, R22, RZ, PT ;  /* 0x000000ff1600722a */ /* 0x000fe20003f4d000 */
[----:B------:R-:W-:Y:S01]  /*4210*/  ISETP.NE.U32.AND P3, PT, R34, RZ, PT ;  /* 0x000000ff2200720c */ /* 0x000fe20003f65070 */
[----:B------:R-:W-:Y:S01]  /*4220*/  DSETP.NEU.AND P1, PT, R46, 1, PT ;  /* 0x3ff000002e00742a */ /* 0x000fe20003f2d000 */
[----:B------:R-:W-:Y:S02]  /*4230*/  BSSY.RECONVERGENT B3, `(.L_x_80) ;  /* 0x0000019000037945 */ /* 0x000fe40003800200 */
[----:B------:R-:W-:Y:S02]  /*4240*/  ISETP.NE.AND.EX P3, PT, R36, -0x80000000, PT, P3 ;  /* 0x800000002400780c */ /* 0x000fe40003f65330 */
[----:B------:R-:W-:Y:S02]  /*4250*/  FSEL R4, R4, RZ, P2 ;  /* 0x000000ff04047208 */ /* 0x000fe40001000000 */
[----:B------:R-:W-:-:S02]  /*4260*/  FSEL R5, R5, 1.875, P2 ;  /* 0x3ff0000005057808 */ /* 0x000fc40001000000 */
        /* <DEDUP_REMOVED lines=21> */
.L_x_81:
[----:B------:R-:W-:Y:S05]  /*43c0*/  BSYNC.RECONVERGENT B3 ;  /* 0x0000000000037941 */ /* 0x000fea0003800200 */
.L_x_80:
        /* <DEDUP_REMOVED lines=11> */
.L_x_82:
[----:B------:R-:W-:Y:S01]  /*4480*/  DADD R6, -RZ, -R4 ;  /* 0x00000000ff067229 */ /* 0x000fe20000000904 */
[----:B------:R-:W-:Y:S01]  /*4490*/  BSSY.RECONVERGENT B1, `(.L_x_83) ;  /* 0x000002d000017945 */ /* 0x000fe20003800200 */
[----:B------:R-:W-:-:S06]  /*44a0*/  DSETP.NEU.AND P1, PT, R46, RZ, PT ;  /* 0x000000ff2e00722a */ /* 0x000fcc0003f2d000 */
[----:B------:R-:W-:Y:S02]  /*44b0*/  ISETP.GE.OR P4, PT, R47, RZ, !P1 ;  /* 0x000000ff2f00720c */ /* 0x000fe40004f86670 */
[-C--:B------:R-:W-:Y:S02]  /*44c0*/  FSEL R3, R6, R4.reuse, !P3 ;  /* 0x0000000406037208 */ /* 0x080fe40005800000 */
[----:B------:R-:W-:Y:S02]  /*44d0*/  FSEL R6, R7, R5, !P3 ;  /* 0x0000000507067208 */ /* 0x000fe40005800000 */
[C---:B------:R-:W-:Y:S02]  /*44e0*/  ISETP.GE.AND P3, PT, R47.reuse, RZ, PT ;  /* 0x000000ff2f00720c */ /* 0x040fe40003f66270 */
[----:B------:R-:W-:Y:S01]  /*44f0*/  @P1 DSETP.NEU.AND P6, PT, R22, R40, PT ;  /* 0x000000281600122a */ /* 0x000fe20003fcd000 */
[----:B------:R-:W-:Y:S02]  /*4500*/  @!P1 SEL R7, R47, RZ, P0 ;  /* 0x000000ff2f079207 */ /* 0x000fe40000000000 */
[----:B------:R-:W-:-:S02]  /*4510*/  FSEL R3, R3, R4, !P3 ;  /* 0x0000000403037208 */ /* 0x000fc40005800000 */
[----:B------:R-:W-:Y:S01]  /*4520*/  FSEL R6, R6, R5, !P3 ;  /* 0x0000000506067208 */ /* 0x000fe20005800000 */
[----:B------:R-:W-:Y:S01]  /*4530*/  DADD R4, R22, R46 ;  /* 0x0000000016047229 */ /* 0x000fe2000000002e */
[----:B------:R-:W-:Y:S02]  /*4540*/  @!P4 FSEL R3, R3, RZ, !P6 ;  /* 0x000000ff0303c208 */ /* 0x000fe40007000000 */
[----:B------:R-:W-:Y:S02]  /*4550*/  @!P4 FSEL R6, R6, -QNAN , !P6 ;  /* 0xfff800000606c808 */ /* 0x000fe40007000000 */
[----:B------:R-:W-:Y:S01]  /*4560*/  ISETP.GE.OR P4, PT, R23, RZ, P1 ;  /* 0x000000ff1700720c */ /* 0x000fe20000f86670 */
[----:B------:R-:W-:Y:S02]  /*4570*/  @P1 IMAD.MOV.U32 R4, RZ, RZ, R3 ;  /* 0x000000ffff041224 */ /* 0x000fe400078e0003 */
[----:B------:R-:W-:Y:S02]  /*4580*/  @!P1 IMAD.MOV.U32 R4, RZ, RZ, RZ ;  /* 0x000000ffff049224 */ /* 0x000fe400078e00ff */
[----:B------:R-:W-:Y:S01]  /*4590*/  LOP3.LUT R0, R5, 0x7ff00000, RZ, 0xc0, !PT ;  /* 0x7ff0000005007812 */ /* 0x000fe200078ec0ff */
[----:B------:R-:W-:-:S07]  /*45a0*/  @P1 IMAD.MOV.U32 R5, RZ, RZ, R6 ;  /* 0x000000ffff051224 */ /* 0x000fce00078e0006 */
[----:B------:R-:W-:Y:S02]  /*45b0*/  @!P4 LOP3.LUT R7, R7, 0x7ff00000, RZ, 0xfc, !PT ;  /* 0x7ff000000707c812 */ /* 0x000fe400078efcff */
[----:B------:R-:W-:Y:S02]  /*45c0*/  @P1 PLOP3.LUT P4, PT, P5, PT, PT, 0x8, 0x80 ;  /* 0x000000000080181c */ /* 0x000fe40002f8e170 */
[----:B------:R-:W-:Y:S01]  /*45d0*/  @!P1 PLOP3.LUT P4, PT, P0, PT, PT, 0x80, 0x8 ;  /* 0x000000000008981c */ /* 0x000fe2000078f070 */
[----:B------:R-:W-:Y:S01]  /*45e0*/  @!P1 IMAD.MOV.U32 R5, RZ, RZ, R7 ;  /* 0x000000ffff059224 */ /* 0x000fe200078e0007 */
[----:B------:R-:W-:-:S13]  /*45f0*/  ISETP.NE.AND P1, PT, R0, 0x7ff00000, PT ;  /* 0x7ff000000000780c */ /* 0x000fda0003f25270 */
[----:B------:R-:W-:Y:S05]  /*4600*/  @P1 BRA `(.L_x_84) ;  /* 0x0000000000541947 */ /* 0x000fea0003800000 */
[----:B------:R-:W-:-:S14]  /*4610*/  DSETP.NAN.AND P1, PT, R46, R46, PT ;  /* 0x0000002e2e00722a */ /* 0x000fdc0003f28000 */
        /* <DEDUP_REMOVED lines=11> */
.L_x_86:
        /* <DEDUP_REMOVED lines=8> */
.L_x_85:
[----:B------:R-:W-:-:S11]  /*4750*/  DADD R4, R22, R46 ;  /* 0x0000000016047229 */ /* 0x000fd6000000002e */
.L_x_84:
[----:B------:R-:W-:Y:S05]  /*4760*/  BSYNC.RECONVERGENT B1 ;  /* 0x0000000000017941 */ /* 0x000fea0003800200 */
.L_x_83:
[----:B------:R-:W2:Y:S01]  /*4770*/  LDG.E.64 R44, desc[UR36][R44.64+0x18] ;  /* 0x000018242c2c7981 */ /* 0x000ea2000c1e1b00 */
[----:B------:R-:W-:Y:S01]  /*4780*/  IMAD.MOV.U32 R6, RZ, RZ, 0x1 ;  /* 0x00000001ff067424 */ /* 0x000fe200078e00ff */
[----:B------:R-:W-:Y:S01]  /*4790*/  DSETP.NEU.AND P1, PT, R46, 1, PT ;  /* 0x3ff000002e00742a */ /* 0x000fe20003f2d000 */
[----:B------:R-:W-:Y:S01]  /*47a0*/  FSEL R4, R4, RZ, P2 ;  /* 0x000000ff04047208 */ /* 0x000fe20001000000 */
[----:B------:R-:W-:Y:S01]  /*47b0*/  BSSY.RECONVERGENT B3, `(.L_x_87) ;  /* 0x000001b000037945 */ /* 0x000fe20003800200 */
[----:B------:R-:W-:-:S03]  /*47c0*/  FSEL R5, R5, 1.875, P2 ;  /* 0x3ff0000005057808 */ /* 0x000fc60001000000 */
        /* <DEDUP_REMOVED lines=25> */
.L_x_88:
[----:B------:R-:W-:Y:S05]  /*4960*/  BSYNC.RECONVERGENT B3 ;  /* 0x0000000000037941 */ /* 0x000fea0003800200 */
.L_x_87:
[----:B------:R-:W-:Y:S01]  /*4970*/  ISETP.NE.AND P1, PT, R56, RZ, PT ;  /* 0x000000ff3800720c */ /* 0x000fe20003f25270 */
[----:B------:R-:W0:Y:S02]  /*4980*/  F2F.F32.F64 R5, R4 ;  /* 0x0000000400057310 */ /* 0x000e240000301000 */
[----:B0-----:R-:W-:-:S10]  /*4990*/  FADD R42, R42, R5 ;  /* 0x000000052a2a7221 */ /* 0x001fd40000000000 */
[----:B------:R-:W-:Y:S05]  /*49a0*/  @P1 BRA `(.L_x_89) ;  /* 0xfffffff400181947 */ /* 0x000fea000383ffff */
[----:B------:R-:W-:Y:S05]  /*49b0*/  BSYNC.RECONVERGENT B2 ;  /* 0x0000000000027941 */ /* 0x000fea0003800200 */
.L_x_73:
[----:B------:R-:W-:Y:S05]  /*49c0*/  BRA `(.L_x_90) ;  /* 0x0000001000447947 */ /* 0x000fea0003800000 */
.L_x_72:
[----:B------:R-:W-:-:S07]  /*49d0*/  IMAD.MOV.U32 R52, RZ, RZ, RZ ;  /* 0x000000ffff347224 */ /* 0x000fce00078e00ff */
.L_x_106:
[----:B------:R-:W0:Y:S02]  /*49e0*/  LDC.64 R44, c[0x0][0x398] ;  /* 0x0000e600ff2c7b82 */ /* 0x000e240000000a00 */
[----:B0-----:R-:W-:-:S05]  /*49f0*/  IMAD.WIDE.U32 R44, R52, 0x10, R44 ;  /* 0x00000010342c7825 */ /* 0x001fca00078e002c */
[----:B------:R-:W2:Y:S01]  /*4a00*/  LDG.E.64 R46, desc[UR36][R44.64] ;  /* 0x000000242c2e7981 */ /* 0x000ea2000c1e1b00 */
[----:B------:R-:W-:Y:S01]  /*4a10*/  VIADD R52, R52, 0x4 ;  /* 0x0000000434347836 */ /* 0x000fe20000000000 */
[----:B------:R-:W-:Y:S04]  /*4a20*/  BSSY.RECONVERGENT B1, `(.L_x_91) ;  /* 0x000001c000017945 */ /* 0x000fe80003800200 */
[----:B------:R-:W-:Y:S01]  /*4a30*/  ISETP.NE.AND P5, PT, R52, 0xc, PT ;  /* 0x0000000c3400780c */ /* 0x000fe20003fa5270 */
[----:B--2---:R-:W-:-:S14]  /*4a40*/  DSETP.NEU.AND P1, PT, R46, RZ, PT ;  /* 0x000000ff2e00722a */ /* 0x004fdc0003f2d000 */
[----:B------:R-:W-:Y:S05]  /*4a50*/  @!P1 BRA `(.L_x_92) ;  /* 0x0000000000509947 */ /* 0x000fea0003800000 */
        /* <DEDUP_REMOVED lines=8> */
.L_x_93:
[----:B------:R-:W-:Y:S01]  /*4ae0*/  DADD R6, -RZ, -R4 ;  /* 0x00000000ff067229 */ /* 0x000fe20000000904 */
[----:B------:R-:W-:Y:S02]  /*4af0*/  ISETP.NE.U32.AND P1, PT, R34, RZ, PT ;  /* 0x000000ff2200720c */ /* 0x000fe40003f25070 */
[----:B------:R-:W-:Y:S02]  /*4b00*/  ISETP.GE.AND P2, PT, R47, RZ, PT ;  /* 0x000000ff2f00720c */ /* 0x000fe40003f46270 */
[----:B------:R-:W-:-:S05]  /*4b10*/  ISETP.NE.AND.EX P1, PT, R36, -0x80000000, PT, P1 ;  /* 0x800000002400780c */ /* 0x000fca0003f25310 */
[-C--:B------:R-:W-:Y:S02]  /*4b20*/  FSEL R3, R6, R4.reuse, !P1 ;  /* 0x0000000406037208 */ /* 0x080fe40004800000 */
[-C--:B------:R-:W-:Y:S01]  /*4b30*/  FSEL R6, R7, R5.reuse, !P1 ;  /* 0x0000000507067208 */ /* 0x080fe20004800000 */
[----:B------:R-:W-:Y:S01]  /*4b40*/  DSETP.NEU.AND P1, PT, R22, R40, PT ;  /* 0x000000281600722a */ /* 0x000fe20003f2d000 */
[----:B------:R-:W-:Y:S02]  /*4b50*/  FSEL R4, R3, R4, !P2 ;  /* 0x0000000403047208 */ /* 0x000fe40005000000 */
[----:B------:R-:W-:-:S03]  /*4b60*/  FSEL R5, R6, R5, !P2 ;  /* 0x0000000506057208 */ /* 0x000fc60005000000 */
[----:B------:R-:W-:Y:S02]  /*4b70*/  @!P2 FSEL R4, R4, RZ, !P1 ;  /* 0x000000ff0404a208 */ /* 0x000fe40004800000 */
[----:B------:R-:W-:Y:S01]  /*4b80*/  @!P2 FSEL R5, R5, -QNAN , !P1 ;  /* 0xfff800000505a808 */ /* 0x000fe20004800000 */
[----:B------:R-:W-:Y:S06]  /*4b90*/  BRA `(.L_x_94) ;  /* 0x0000000000107947 */ /* 0x000fec0003800000 */
.L_x_92:
[----:B------:R-:W-:Y:S01]  /*4ba0*/  ISETP.GE.AND P1, PT, R23, RZ, PT ;  /* 0x000000ff1700720c */ /* 0x000fe20003f26270 */
[----:B------:R-:W-:Y:S01]  /*4bb0*/  IMAD.MOV.U32 R4, RZ, RZ, RZ ;  /* 0x000000ffff047224 */ /* 0x000fe200078e00ff */
[----:B------:R-:W-:-:S11]  /*4bc0*/  SEL R5, R47, RZ, P0 ;  /* 0x000000ff2f057207 */ /* 0x000fd60000000000 */
[----:B------:R-:W-:-:S07]  /*4bd0*/  @!P1 LOP3.LUT R5, R5, 0x7ff00000, RZ, 0xfc, !PT ;  /* 0x7ff0000005059812 */ /* 0x000fce00078efcff */
.L_x_94:
[----:B------:R-:W-:Y:S05]  /*4be0*/  BSYNC.RECONVERGENT B1 ;  /* 0x0000000000017941 */ /* 0x000fea0003800200 */
.L_x_91:
[----:B------:R-:W2:Y:S01]  /*4bf0*/  LDG.E.64 R14, desc[UR36][R44.64+0x8] ;  /* 0x000008242c0e7981 */ /* 0x000ea2000c1e1b00 */
[C-C-:B------:R-:W-:Y:S01]  /*4c00*/  DADD R6, R22.reuse, R46.reuse ;  /* 0x0000000016067229 */ /* 0x140fe2000000002e */
[----:B------:R-:W-:Y:S01]  /*4c10*/  IMAD.MOV.U32 R10, RZ, RZ, 0x1 ;  /* 0x00000001ff0a7424 */ /* 0x000fe200078e00ff */
[C---:B------:R-:W-:Y:S01]  /*4c20*/  DADD R8, R22.reuse, R46 ;  /* 0x0000000016087229 */ /* 0x040fe2000000002e */
[----:B------:R-:W-:Y:S01]  /*4c30*/  BSSY.RECONVERGENT B2, `(.L_x_95) ;  /* 0x0000022000027945 */ /* 0x000fe20003800200 */
[----:B------:R-:W-:Y:S02]  /*4c40*/  DSETP.NEU.AND P2, PT, R22, RZ, PT ;  /* 0x000000ff1600722a */ /* 0x000fe40003f4d000 */
[----:B------:R-:W-:-:S04]  /*4c50*/  DSETP.NEU.AND P3, PT, R46, 1, PT ;  /* 0x3ff000002e00742a */ /* 0x000fc80003f6d000 */
[----:B------:R-:W-:-:S04]  /*4c60*/  LOP3.LUT R6, R7, 0x7ff00000, RZ, 0xc0, !PT ;  /* 0x7ff0000007067812 */ /* 0x000fc800078ec0ff */
[----:B------:R-:W-:-:S04]  /*4c70*/  ISETP.NE.AND P1, PT, R6, 0x7ff00000, PT ;  /* 0x7ff000000600780c */ /* 0x000fc80003f25270 */
[----:B------:R-:W-:Y:S02]  /*4c80*/  FSEL R4, R8, R4, !P1 ;  /* 0x0000000408047208 */ /* 0x000fe40004800000 */
[----:B------:R-:W-:Y:S02]  /*4c90*/  FSEL R0, R9, R5, !P1 ;  /* 0x0000000509007208 */ /* 0x000fe40004800000 */
[----:B------:R-:W-:Y:S02]  /*4ca0*/  FSEL R4, R4, RZ, P2 ;  /* 0x000000ff04047208 */ /* 0x000fe40001000000 */
[----:B------:R-:W-:Y:S02]  /*4cb0*/  FSEL R0, R0, 1.875, P2 ;  /* 0x3ff0000000007808 */ /* 0x000fe40001000000 */
[----:B------:R-:W-:Y:S02]  /*4cc0*/  FSEL R4, R4, RZ, P3 ;  /* 0x000000ff04047208 */ /* 0x000fe40001800000 */
[----:B------:R-:W-:-:S02]  /*4cd0*/  FSEL R5, R0, 1.875, P3 ;  /* 0x3ff0000000057808 */ /* 0x000fc40001800000 */
[----:B------:R-:W-:-:S04]  /*4ce0*/  ISETP.NE.U32.AND P3, PT, R34, RZ, PT ;  /* 0x000000ff2200720c */ /* 0x000fc80003f65070 */
[----:B------:R-:W-:Y:S01]  /*4cf0*/  ISETP.NE.AND.EX P3, PT, R36, -0x80000000, PT, P3 ;  /* 0x800000002400780c */ /* 0x000fe20003f65330 */
[----:B--2---:R-:W0:Y:S01]  /*4d00*/  MUFU.RCP64H R11, R15 ;  /* 0x0000000f000b7308 */ /* 0x004e220000001800 */
[----:B------:R-:W-:Y:S02]  /*4d10*/  DFMA R4, -R16, R4, R14 ;  /* 0x000000041004722b */ /* 0x000fe4000000010e */
[----:B0-----:R-:W-:-:S08]  /*4d20*/  DFMA R12, -R14, R10, 1 ;  /* 0x3ff000000e0c742b */ /* 0x001fd0000000010a */
[----:B------:R-:W-:-:S08]  /*4d30*/  DFMA R12, R12, R12, R12 ;  /* 0x0000000c0c0c722b */ /* 0x000fd0000000000c */
[----:B------:R-:W-:Y:S02]  /*4d40*/  DFMA R12, R10, R12, R10 ;  /* 0x0000000c0a0c722b */ /* 0x000fe4000000000a */
[----:B------:R-:W-:-:S06]  /*4d50*/  DMUL R10, |R4|, 100 ;  /* 0x40590000040a7828 */ /* 0x000fcc0000000200 */
[----:B------:R-:W-:-:S04]  /*4d60*/  DFMA R6, -R14, R12, 1 ;  /* 0x3ff000000e06742b */ /* 0x000fc8000000010c */
[----:B------:R-:W-:-:S04]  /*4d70*/  FSETP.GEU.AND P4, PT, |R11|, 6.5827683646048100446e-37, PT ;  /* 0x036000000b00780b */ /* 0x000fc80003f8e200 */
        /* <DEDUP_REMOVED lines=13> */
.L_x_96:
[----:B------:R-:W-:Y:S05]  /*4e50*/  BSYNC.RECONVERGENT B2 ;  /* 0x0000000000027941 */ /* 0x000fea0003800200 */
.L_x_95:
        /* <DEDUP_REMOVED lines=11> */
.L_x_97:
[----:B------:R-:W2:Y:S01]  /*4f10*/  LDG.E.64 R12, desc[UR36][R44.64+0x18] ;  /* 0x000018242c0c7981 */ /* 0x000ea2000c1e1b00 */
[----:B------:R-:W-:Y:S01]  /*4f20*/  DADD R6, -RZ, -R4 ;  /* 0x00000000ff067229 */ /* 0x000fe20000000904 */
[C---:B------:R-:W-:Y:S01]  /*4f30*/  ISETP.GE.AND P6, PT, R47.reuse, RZ, PT ;  /* 0x000000ff2f00720c */ /* 0x040fe20003fc6270 */
[----:B------:R-:W-:Y:S01]  /*4f40*/  DSETP.NEU.AND P1, PT, R46, RZ, PT ;  /* 0x000000ff2e00722a */ /* 0x000fe20003f2d000 */
[----:B------:R-:W-:Y:S01]  /*4f50*/  IMAD.MOV.U32 R8, RZ, RZ, 0x1 ;  /* 0x00000001ff087424 */ /* 0x000fe200078e00ff */
[----:B------:R-:W-:Y:S04]  /*4f60*/  BSSY.RECONVERGENT B2, `(.L_x_98) ;  /* 0x0000030000027945 */ /* 0x000fe80003800200 */
[----:B------:R-:W-:Y:S02]  /*4f70*/  ISETP.GE.OR P4, PT, R47, RZ, !P1 ;  /* 0x000000ff2f00720c */ /* 0x000fe40004f86670 */
[----:B------:R-:W-:-:S02]  /*4f80*/  FSEL R3, R6, R4, !P3 ;  /* 0x0000000406037208 */ /* 0x000fc40005800000 */
[-C--:B------:R-:W-:Y:S02]  /*4f90*/  FSEL R6, R7, R5.reuse, !P3 ;  /* 0x0000000507067208 */ /* 0x080fe40005800000 */
[----:B------:R-:W-:Y:S02]  /*4fa0*/  FSEL R0, R3, R4, !P6 ;  /* 0x0000000403007208 */ /* 0x000fe40007000000 */
[----:B------:R-:W-:Y:S01]  /*4fb0*/  FSEL R3, R6, R5, !P6 ;  /* 0x0000000506037208 */ /* 0x000fe20007000000 */
[C---:B------:R-:W-:Y:S01]  /*4fc0*/  @P1 DSETP.NEU.AND P6, PT, R22.reuse, R40, PT ;  /* 0x000000281600122a */ /* 0x040fe20003fcd000 */
[----:B------:R-:W-:Y:S01]  /*4fd0*/  @!P1 SEL R14, R47, RZ, P0 ;  /* 0x000000ff2f0e9207 */ /* 0x000fe20000000000 */
[C-C-:B------:R-:W-:Y:S02]  /*4fe0*/  DADD R4, R22.reuse, R46.reuse ;  /* 0x0000000016047229 */ /* 0x140fe4000000002e */
[----:B------:R-:W-:Y:S02]  /*4ff0*/  DADD R6, R22, R46 ;  /* 0x0000000016067229 */ /* 0x000fe4000000002e */
[----:B------:R-:W-:-:S02]  /*5000*/  @!P4 FSEL R0, R0, RZ, !P6 ;  /* 0x000000ff0000c208 */ /* 0x000fc40007000000 */
[----:B------:R-:W-:Y:S01]  /*5010*/  @!P4 FSEL R3, R3, -QNAN , !P6 ;  /* 0xfff800000303c808 */ /* 0x000fe20007000000 */
[----:B------:R-:W-:Y:S01]  /*5020*/  DSETP.NEU.AND P6, PT, R46, 1, PT ;  /* 0x3ff000002e00742a */ /* 0x000fe20003fcd000 */
[----:B------:R-:W-:Y:S02]  /*5030*/  ISETP.GE.OR P4, PT, R23, RZ, P1 ;  /* 0x000000ff1700720c */ /* 0x000fe40000f86670 */
[----:B------:R-:W-:Y:S01]  /*5040*/  LOP3.LUT R4, R5, 0x7ff00000, RZ, 0xc0, !PT ;  /* 0x7ff0000005047812 */ /* 0x000fe200078ec0ff */
[----:B------:R-:W-:-:S10]  /*5050*/  @P1 IMAD.MOV.U32 R5, RZ, RZ, R3 ;  /* 0x000000ffff051224 */ /* 0x000fd400078e0003 */
[----:B------:R-:W-:Y:S02]  /*5060*/  @!P4 LOP3.LUT R14, R14, 0x7ff00000, RZ, 0xfc, !PT ;  /* 0x7ff000000e0ec812 */ /* 0x000fe400078efcff */
[----:B------:R-:W-:Y:S01]  /*5070*/  ISETP.NE.AND P4, PT, R4, 0x7ff00000, PT ;  /* 0x7ff000000400780c */ /* 0x000fe20003f85270 */
[----:B------:R-:W-:Y:S02]  /*5080*/  @P1 IMAD.MOV.U32 R4, RZ, RZ, R0 ;  /* 0x000000ffff041224 */ /* 0x000fe400078e0000 */
[----:B------:R-:W-:Y:S02]  /*5090*/  @!P1 IMAD.MOV.U32 R4, RZ, RZ, RZ ;  /* 0x000000ffff049224 */ /* 0x000fe400078e00ff */
[----:B------:R-:W-:-:S03]  /*50a0*/  @!P1 IMAD.MOV.U32 R5, RZ, RZ, R14 ;  /* 0x000000ffff059224 */ /* 0x000fc600078e000e */
[----:B------:R-:W-:Y:S02]  /*50b0*/  FSEL R4, R6, R4, !P4 ;  /* 0x0000000406047208 */ /* 0x000fe40006000000 */
[----:B------:R-:W-:Y:S02]  /*50c0*/  FSEL R0, R7, R5, !P4 ;  /* 0x0000000507007208 */ /* 0x000fe40006000000 */
[----:B------:R-:W-:Y:S02]  /*50d0*/  FSEL R4, R4, RZ, P2 ;  /* 0x000000ff04047208 */ /* 0x000fe40001000000 */
[----:B------:R-:W-:Y:S02]  /*50e0*/  FSEL R0, R0, 1.875, P2 ;  /* 0x3ff0000000007808 */ /* 0x000fe40001000000 */
[----:B------:R-:W-:Y:S02]  /*50f0*/  FSEL R4, R4, RZ, P6 ;  /* 0x000000ff04047208 */ /* 0x000fe40003000000 */
[----:B------:R-:W-:Y:S01]  /*5100*/  FSEL R5, R0, 1.875, P6 ;  /* 0x3ff0000000057808 */ /* 0x000fe20003000000 */
[----:B--2---:R-:W0:Y:S05]  /*5110*/  MUFU.RCP64H R9, R13 ;  /* 0x0000000d00097308 */ /* 0x004e2a0000001800 */
[----:B------:R-:W-:-:S02]  /*5120*/  DFMA R4, -R16, R4, R12 ;  /* 0x000000041004722b */ /* 0x000fc4000000010c */
[----:B0-----:R-:W-:-:S08]  /*5130*/  DFMA R10, -R12, R8, 1 ;  /* 0x3ff000000c0a742b */ /* 0x001fd00000000108 */
[----:B------:R-:W-:-:S08]  /*5140*/  DFMA R10, R10, R10, R10 ;  /* 0x0000000a0a0a722b */ /* 0x000fd0000000000a */
[----:B------:R-:W-:-:S08]  /*5150*/  DFMA R10, R8, R10, R8 ;  /* 0x0000000a080a722b */ /* 0x000fd00000000008 */
[----:B------:R-:W-:-:S08]  /*5160*/  DFMA R6, -R12, R10, 1 ;  /* 0x3ff000000c06742b */ /* 0x000fd0000000010a */
[----:B------:R-:W-:Y:S02]  /*5170*/  DFMA R6, R10, R6, R10 ;  /* 0x000000060a06722b */ /* 0x000fe4000000000a */
[----:B------:R-:W-:-:S08]  /*5180*/  DMUL R10, |R4|, 100 ;  /* 0x40590000040a7828 */ /* 0x000fd00000000200 */
[----:B------:R-:W-:Y:S02]  /*5190*/  DMUL R4, R10, R6 ;  /* 0x000000060a047228 */ /* 0x000fe40000000000 */
[----:B------:R-:W-:-:S06]  /*51a0*/  FSETP.GEU.AND P4, PT, |R11|, 6.5827683646048100446e-37, PT ;  /* 0x036000000b00780b */ /* 0x000fcc0003f8e200 */
        /* <DEDUP_REMOVED lines=11> */
.L_x_99:
[----:B------:R-:W-:Y:S05]  /*5260*/  BSYNC.RECONVERGENT B2 ;  /* 0x0000000000027941 */ /* 0x000fea0003800200 */
.L_x_98:
        /* <DEDUP_REMOVED lines=11> */
.L_x_100:
        /* <DEDUP_REMOVED lines=53> */
.L_x_102:
[----:B------:R-:W-:Y:S05]  /*5670*/  BSYNC.RECONVERGENT B2 ;  /* 0x0000000000027941 */ /* 0x000fea0003800200 */
.L_x_101:
        /* <DEDUP_REMOVED lines=11> */
.L_x_103:
[----:B------:R-:W2:Y:S01]  /*5730*/  LDG.E.64 R44, desc[UR36][R44.64+0x38] ;  /* 0x000038242c2c7981 */ /* 0x000ea2000c1e1b00 */
[----:B------:R-:W-:Y:S01]  /*5740*/  DADD R6, -RZ, -R4 ;  /* 0x00000000ff067229 */ /* 0x000fe20000000904 */
[C---:B------:R-:W-:Y:S01]  /*5750*/  ISETP.GE.AND P6, PT, R47.reuse, RZ, PT ;  /* 0x000000ff2f00720c */ /* 0x040fe20003fc6270 */
[----:B------:R-:W-:Y:S01]  /*5760*/  DSETP.NEU.AND P1, PT, R46, RZ, PT ;  /* 0x000000ff2e00722a */ /* 0x000fe20003f2d000 */
[----:B------:R-:W-:Y:S01]  /*5770*/  IMAD.MOV.U32 R10, RZ, RZ, 0x1 ;  /* 0x00000001ff0a7424 */ /* 0x000fe200078e00ff */
[----:B------:R-:W-:Y:S01]  /*5780*/  DADD R8, R22, R46 ;  /* 0x0000000016087229 */ /* 0x000fe2000000002e */
[----:B------:R-:W-:Y:S03]  /*5790*/  BSSY.RECONVERGENT B2, `(.L_x_104) ;  /* 0x0000031000027945 */ /* 0x000fe60003800200 */
[----:B------:R-:W-:Y:S02]  /*57a0*/  ISETP.GE.OR P4, PT, R47, RZ, !P1 ;  /* 0x000000ff2f00720c */ /* 0x000fe40004f86670 */
[----:B------:R-:W-:-:S02]  /*57b0*/  FSEL R3, R6, R4, !P3 ;  /* 0x0000000406037208 */ /* 0x000fc40005800000 */
[-C--:B------:R-:W-:Y:S01]  /*57c0*/  FSEL R12, R7, R5.reuse, !P3 ;  /* 0x00000005070c7208 */ /* 0x080fe20005800000 */
[C---:B------:R-:W-:Y:S01]  /*57d0*/  DADD R6, R22.reuse, R46 ;  /* 0x0000000016067229 */ /* 0x040fe2000000002e */
[----:B------:R-:W-:Y:S02]  /*57e0*/  ISETP.GE.OR P3, PT, R23, RZ, P1 ;  /* 0x000000ff1700720c */ /* 0x000fe40000f66670 */
[----:B------:R-:W-:Y:S02]  /*57f0*/  FSEL R3, R3, R4, !P6 ;  /* 0x0000000403037208 */ /* 0x000fe40007000000 */
[----:B------:R-:W-:Y:S01]  /*5800*/  FSEL R12, R12, R5, !P6 ;  /* 0x000000050c0c7208 */ /* 0x000fe20007000000 */
[----:B------:R-:W-:Y:S01]  /*5810*/  @P1 DSETP.NEU.AND P6, PT, R22, R40, PT ;  /* 0x000000281600122a */ /* 0x000fe20003fcd000 */
[----:B------:R-:W-:-:S03]  /*5820*/  @!P1 SEL R13, R47, RZ, P0 ;  /* 0x000000ff2f0d9207 */ /* 0x000fc60000000000 */
[----:B------:R-:W-:Y:S02]  /*5830*/  LOP3.LUT R0, R7, 0x7ff00000, RZ, 0xc0, !PT ;  /* 0x7ff0000007007812 */ /* 0x000fe400078ec0ff */
[----:B------:R-:W-:Y:S02]  /*5840*/  @!P4 FSEL R3, R3, RZ, !P6 ;  /* 0x000000ff0303c208 */ /* 0x000fe40007000000 */
[----:B------:R-:W-:Y:S01]  /*5850*/  @!P4 FSEL R12, R12, -QNAN , !P6 ;  /* 0xfff800000c0cc808 */ /* 0x000fe20007000000 */
[----:B------:R-:W-:Y:S01]  /*5860*/  DSETP.NEU.AND P4, PT, R46, 1, PT ;  /* 0x3ff000002e00742a */ /* 0x000fe20003f8d000 */
[----:B------:R-:W-:Y:S02]  /*5870*/  @!P3 LOP3.LUT R13, R13, 0x7ff00000, RZ, 0xfc, !PT ;  /* 0x7ff000000d0db812 */ /* 0x000fe400078efcff */
[----:B------:R-:W-:Y:S01]  /*5880*/  ISETP.NE.AND P3, PT, R0, 0x7ff00000, PT ;  /* 0x7ff000000000780c */ /* 0x000fe20003f65270 */
[----:B--2---:R-:W0:Y:S02]  /*5890*/  MUFU.RCP64H R11, R45 ;  /* 0x0000002d000b7308 */ /* 0x004e240000001800 */
[----:B0-----:R-:W-:-:S08]  /*58a0*/  DFMA R4, -R44, R10, 1 ;  /* 0x3ff000002c04742b */ /* 0x001fd0000000010a */
[----:B------:R-:W-:Y:S01]  /*58b0*/  DFMA R6, R4, R4, R4 ;  /* 0x000000040406722b */ /* 0x000fe20000000004 */
[----:B------:R-:W-:Y:S02]  /*58c0*/  @P1 IMAD.MOV.U32 R4, RZ, RZ, R3 ;  /* 0x000000ffff041224 */ /* 0x000fe400078e0003 */
[----:B------:R-:W-:Y:S02]  /*58d0*/  @P1 IMAD.MOV.U32 R5, RZ, RZ, R12 ;  /* 0x000000ffff051224 */ /* 0x000fe400078e000c */
[----:B------:R-:W-:Y:S02]  /*58e0*/  @!P1 IMAD.MOV.U32 R4, RZ, RZ, RZ ;  /* 0x000000ffff049224 */ /* 0x000fe400078e00ff */
[----:B------:R-:W-:Y:S01]  /*58f0*/  @!P1 IMAD.MOV.U32 R5, RZ, RZ, R13 ;  /* 0x000000ffff059224 */ /* 0x000fe200078e000d */
[----:B------:R-:W-:Y:S02]  /*5900*/  DFMA R6, R10, R6, R10 ;  /* 0x000000060a06722b */ /* 0x000fe4000000000a */
[----:B------:R-:W-:-:S02]  /*5910*/  FSEL R4, R8, R4, !P3 ;  /* 0x0000000408047208 */ /* 0x000fc40005800000 */
[----:B------:R-:W-:Y:S02]  /*5920*/  FSEL R0, R9, R5, !P3 ;  /* 0x0000000509007208 */ /* 0x000fe40005800000 */
[----:B------:R-:W-:Y:S02]  /*5930*/  FSEL R4, R4, RZ, P2 ;  /* 0x000000ff04047208 */ /* 0x000fe40001000000 */
[----:B------:R-:W-:Y:S01]  /*5940*/  FSEL R0, R0, 1.875, P2 ;  /* 0x3ff0000000007808 */ /* 0x000fe20001000000 */
[----:B------:R-:W-:Y:S01]  /*5950*/  DFMA R8, -R44, R6, 1 ;  /* 0x3ff000002c08742b */ /* 0x000fe20000000106 */
[----:B------:R-:W-:Y:S02]  /*5960*/  FSEL R4, R4, RZ, P4 ;  /* 0x000000ff04047208 */ /* 0x000fe40002000000 */
[----:B------:R-:W-:-:S05]  /*5970*/  FSEL R5, R0, 1.875, P4 ;  /* 0x3ff0000000057808 */ /* 0x000fca0002000000 */
[----:B------:R-:W-:Y:S02]  /*5980*/  DFMA R8, R6, R8, R6 ;  /* 0x000000080608722b */ /* 0x000fe40000000006 */
[----:B------:R-:W-:-:S08]  /*5990*/  DFMA R4, -R16, R4, R44 ;  /* 0x000000041004722b */ /* 0x000fd0000000012c */
        /* <DEDUP_REMOVED lines=16> */
.L_x_105:
[----:B------:R-:W-:Y:S05]  /*5aa0*/  BSYNC.RECONVERGENT B2 ;  /* 0x0000000000027941 */ /* 0x000fea0003800200 */
.L_x_104:
[----:B------:R-:W0:Y:S02]  /*5ab0*/  F2F.F32.F64 R5, R4 ;  /* 0x0000000400057310 */ /* 0x000e240000301000 */
[----:B0-----:R-:W-:Y:S01]  /*5ac0*/  FADD R42, R42, R5 ;  /* 0x000000052a2a7221 */ /* 0x001fe20000000000 */
[----:B------:R-:W-:Y:S06]  /*5ad0*/  @P5 BRA `(.L_x_106) ;  /* 0xffffffec00c05947 */ /* 0x000fec000383ffff */
.L_x_90:
[----:B------:R-:W-:Y:S05]  /*5ae0*/  BSYNC.RECONVERGENT B0 ;  /* 0x0000000000007941 */ /* 0x000fea0003800200 */
.L_x_71:
        /* <DEDUP_REMOVED lines=9> */
[----:B------:R-:W-:-:S07]  /*5b80*/  MOV R10, 0x5ba0 ;  /* 0x00005ba0000a7802 */ /* 0x000fce0000000f00 */
[----:B------:R-:W-:Y:S05]  /*5b90*/  CALL.REL.NOINC `($__internal_1_$__cuda_sm3x_div_rn_noftz_f32_slowpath) ;  /* 0x0000001000a07944 */ /* 0x000fea0003c00000 */
.L_x_108:
[----:B------:R-:W-:Y:S05]  /*5ba0*/  BSYNC.RECONVERGENT B0 ;  /* 0x0000000000007941 */ /* 0x000fea0003800200 */
.L_x_107:
        /* <DEDUP_REMOVED lines=11> */
.L_x_109:
[----:B------:R-:W-:-:S05]  /*5c60*/  VIADD R28, R28, 0x1 ;  /* 0x000000011c1c7836 */ /* 0x000fca0000000000 */
[----:B------:R-:W-:-:S13]  /*5c70*/  ISETP.NE.AND P0, PT, R28, UR39, PT ;  /* 0x000000271c007c0c */ /* 0x000fda000bf05270 */
[----:B------:R-:W-:Y:S05]  /*5c80*/  @P0 BRA `(.L_x_110) ;  /* 0xffffffdc00ac0947 */ /* 0x000fea000383ffff */
[----:B------:R-:W-:Y:S05]  /*5c90*/  BSYNC.RECONVERGENT B6 ;  /* 0x0000000000067941 */ /* 0x000fea0003800200 */
.L_x_68:
[----:B------:R0:W-:Y:S01]  /*5ca0*/  STL [R1+0x38], R26 ;  /* 0x0000381a01007387 */ /* 0x0001e20000100800 */
[----:B------:R-:W1:Y:S01]  /*5cb0*/  LDC.64 R16, c[0x4][R16] ;  /* 0x0100000010107b82 */ /* 0x000e620000000a00 */
[----:B------:R-:W2:Y:S01]  /*5cc0*/  LDCU.64 UR4, c[0x4][0x78] ;  /* 0x01000f00ff0477ac */ /* 0x000ea20008000a00 */
[----:B------:R-:W-:-:S05]  /*5cd0*/  IADD3 R22, P0, PT, R2, 0x38, RZ ;  /* 0x0000003802167810 */ /* 0x000fca0007f1e0ff */
[----:B------:R-:W-:Y:S02]  /*5ce0*/  IMAD.X R23, RZ, RZ, R18, P0 ;  /* 0x000000ffff177224 */ /* 0x000fe400000e0612 */
[----:B------:R-:W-:Y:S02]  /*5cf0*/  IMAD.MOV.U32 R6, RZ, RZ, R22 ;  /* 0x000000ffff067224 */ /* 0x000fe400078e0016 */
[----:B------:R-:W-:Y:S02]  /*5d00*/  IMAD.MOV.U32 R7, RZ, RZ, R23 ;  /* 0x000000ffff077224 */ /* 0x000fe400078e0017 */
[----:B--2---:R-:W-:Y:S02]  /*5d10*/  IMAD.U32 R4, RZ, RZ, UR4 ;  /* 0x00000004ff047e24 */ /* 0x004fe4000f8e00ff */
[----:B0-----:R-:W-:-:S07]  /*5d20*/  IMAD.U32 R5, RZ, RZ, UR5 ;  /* 0x00000005ff057e24 */ /* 0x001fce000f8e00ff */
[----:B------:R-:W-:-:S07]  /*5d30*/  LEPC R20, `(.L_x_111) ;  /* 0x000000001014794e */ /* 0x000fce0000000000 */
[----:B-1----:R-:W-:Y:S05]  /*5d40*/  CALL.ABS.NOINC R16 ;  /* 0x0000000010007343 */ /* 0x002fea0003c00000 */
.L_x_111:
[----:B------:R-:W-:Y:S05]  /*5d50*/  WARPSYNC.ALL ;  /* 0x0000000000007948 */ /* 0x000fea0003800000 */
[----:B------:R-:W-:Y:S01]  /*5d60*/  VIADD R26, R26, 0x1 ;  /* 0x000000011a1a7836 */ /* 0x000fe20000000000 */
[----:B------:R-:W-:Y:S04]  /*5d70*/  BAR.SYNC.DEFER_BLOCKING 0x0 ;  /* 0x0000000000007b1d */ /* 0x000fe80000010000 */
[----:B------:R-:W-:-:S13]  /*5d80*/  ISETP.NE.AND P0, PT, R26, 0x32, PT ;  /* 0x000000321a00780c */ /* 0x000fda0003f05270 */
[----:B------:R-:W-:Y:S05]  /*5d90*/  @P0 BRA `(.L_x_112) ;  /* 0xffffffc0007c0947 */ /* 0x000fea000383ffff */
[----:B------:R-:W-:Y:S01]  /*5da0*/  BAR.SYNC.DEFER_BLOCKING 0x0 ;  /* 0x0000000000007b1d */ /* 0x000fe20000010000 */
[----:B------:R-:W-:-:S05]  /*5db0*/  ISETP.NE.AND P0, PT, R30, RZ, PT ;  /* 0x000000ff1e00720c */ /* 0x000fca0003f05270 */
[----:B------:R-:W-:Y:S08]  /*5dc0*/  BSSY.RECONVERGENT B0, `(.L_x_113) ;  /* 0x00000a3000007945 */ /* 0x000ff00003800200 */
[----:B------:R-:W-:Y:S05]  /*5dd0*/  @P0 BRA `(.L_x_114) ;  /* 0x0000000800840947 */ /* 0x000fea0003800000 */
[----:B------:R-:W-:Y:S01]  /*5de0*/  IMAD.MOV.U32 R24, RZ, RZ, RZ ;  /* 0x000000ffff187224 */ /* 0x000fe200078e00ff */
[----:B------:R-:W-:-:S06]  /*5df0*/  UMOV UR5, UR38 ;  /* 0x0000002600057c82 */ /* 0x000fcc0008000000 */
.L_x_124:
[----:B------:R-:W-:Y:S02]  /*5e00*/  ISETP.GE.AND P1, PT, R24, UR38, PT ;  /* 0x0000002618007c0c */ /* 0x000fe4000bf26270 */
[----:B------:R-:W-:-:S11]  /*5e10*/  PLOP3.LUT P0, PT, PT, PT, PT, 0x8, 0x80 ;  /* 0x000000000080781c */ /* 0x000fd60003f0e170 */
[----:B012-4-:R-:W-:Y:S05]  /*5e20*/  @P1 BRA `(.L_x_115) ;  /* 0x0000000800381947 */ /* 0x017fea0003800000 */
[----:B------:R-:W-:Y:S01]  /*5e30*/  IADD3 R0, PT, PT, -R24, UR40, RZ ;  /* 0x0000002818007c10 */ /* 0x000fe2000fffe1ff */
[----:B------:R-:W-:Y:S01]  /*5e40*/  ULOP3.LUT UR8, UR5, 0x3, URZ, 0xc0, !UPT ;  /* 0x0000000305087892 */ /* 0x000fe2000f8ec0ff */
[----:B------:R-:W-:Y:S02]  /*5e50*/  UMOV UR4, URZ ;  /* 0x000000ff00047c82 */ /* 0x000fe40008000000 */
[----:B------:R-:W-:Y:S02]  /*5e60*/  ISETP.GE.U32.AND P0, PT, R0, 0x3, PT ;  /* 0x000000030000780c */ /* 0x000fe40003f06070 */
[----:B------:R-:W-:-:S11]  /*5e70*/  PRMT R0, RZ, 0x7610, R0 ;  /* 0x00007610ff007816 */ /* 0x000fd60000000000 */
[----:B------:R-:W-:Y:S05]  /*5e80*/  @!P0 BRA `(.L_x_116) ;  /* 0x0000000400308947 */ /* 0x000fea0003800000 */
[----:B------:R-:W0:Y:S01]  /*5e90*/  S2UR UR6, SR_CgaCtaId ;  /* 0x00000000000679c3 */ /* 0x000e220000008800 */
[----:B------:R-:W-:Y:S01]  /*5ea0*/  UMOV UR4, 0x400 ;  /* 0x0000040000047882 */ /* 0x000fe20000000000 */
[----:B------:R-:W-:Y:S01]  /*5eb0*/  PRMT R0, RZ, 0x7610, R0 ;  /* 0x00007610ff007816 */ /* 0x000fe20000000000 */
[----:B0-----:R-:W-:Y:S02]  /*5ec0*/  ULEA UR6, UR6, UR4, 0x18 ;  /* 0x0000000406067291 */ /* 0x001fe4000f8ec0ff */
[----:B------:R-:W-:-:S04]  /*5ed0*/  ULOP3.LUT UR4, UR5, 0xfffffffc, URZ, 0xc0, !UPT ;  /* 0xfffffffc05047892 */ /* 0x000fc8000f8ec0ff */
[----:B------:R-:W-:-:S03]  /*5ee0*/  UIADD3 UR7, UPT, UPT, -UR4, URZ, URZ ;  /* 0x000000ff04077290 */ /* 0x000fc6000fffe1ff */
[----:B------:R-:W0:Y:S01]  /*5ef0*/  LDS.64 R2, [UR6+0x10] ;  /* 0x00001006ff027984 */ /* 0x000e220008000a00 */
[----:B------:R-:W-:-:S12]  /*5f00*/  UIADD3 UR6, UPT, UPT, UR6, 0x38, URZ ;  /* 0x0000003806067890 */ /* 0x000fd8000fffe0ff */
.L_x_121:
[----:B0---4-:R-:W0:Y:S04]  /*5f10*/  LDS.64 R4, [UR6+-0x10] ;  /* 0xfffff006ff047984 */ /* 0x011e280008000a00 */
[----:B------:R-:W1:Y:S04]  /*5f20*/  LDS.64 R14, [UR6+0x8] ;  /* 0x00000806ff0e7984 */ /* 0x000e680008000a00 */
[----:B------:R-:W2:Y:S01]  /*5f30*/  LDS.64 R16, [UR6+0x20] ;  /* 0x00002006ff107984 */ /* 0x000ea20008000a00 */
[----:B0-----:R-:W-:-:S14]  /*5f40*/  DSETP.GT.AND P0, PT, R2, R4, PT ;  /* 0x000000040200722a */ /* 0x001fdc0003f04000 */
[----:B-12---:R-:W-:Y:S05]  /*5f50*/  @!P0 BRA `(.L_x_117) ;  /* 0x0000000000348947 */ /* 0x006fea0003800000 */
[----:B------:R-:W0:Y:S01]  /*5f60*/  LDS.64 R10, [UR6+-0x38] ;  /* 0xffffc806ff0a7984 */ /* 0x000e220008000a00 */
[----:B------:R-:W-:-:S03]  /*5f70*/  IMAD.MOV.U32 R0, RZ, RZ, 0x1 ;  /* 0x00000001ff007424 */ /* 0x000fc600078e00ff */
[----:B------:R-:W1:Y:S04]  /*5f80*/  LDS.64 R6, [UR6+-0x20] ;  /* 0xffffe006ff067984 */ /* 0x000e680008000a00 */
[----:B------:R-:W2:Y:S04]  /*5f90*/  LDS.64 R12, [UR6+-0x30] ;  /* 0xffffd006ff0c7984 */ /* 0x000ea80008000a00 */
[----:B------:R-:W3:Y:S04]  /*5fa0*/  LDS.64 R8, [UR6+-0x18] ;  /* 0xffffe806ff087984 */ /* 0x000ee80008000a00 */
[----:B------:R-:W-:Y:S04]  /*5fb0*/  STS.64 [UR6+-0x10], R2 ;  /* 0xfffff002ff007988 */ /* 0x000fe80008000a06 */
[----:B------:R4:W-:Y:S02]  /*5fc0*/  STS.64 [UR6+-0x28], R4 ;  /* 0xffffd804ff007988 */ /* 0x0009e40008000a06 */
[----:B----4-:R-:W-:-:S02]  /*5fd0*/  IMAD.MOV.U32 R4, RZ, RZ, R2 ;  /* 0x000000ffff047224 */ /* 0x010fc400078e0002 */
[----:B------:R-:W-:Y:S01]  /*5fe0*/  IMAD.MOV.U32 R5, RZ, RZ, R3 ;  /* 0x000000ffff057224 */ /* 0x000fe200078e0003 */
[----:B0-----:R0:W-:Y:S04]  /*5ff0*/  STS.64 [UR6+-0x20], R10 ;  /* 0xffffe00aff007988 */ /* 0x0011e80008000a06 */
[----:B-1----:R0:W-:Y:S04]  /*6000*/  STS.64 [UR6+-0x38], R6 ;  /* 0xffffc806ff007988 */ /* 0x0021e80008000a06 */
[----:B--2---:R0:W-:Y:S04]  /*6010*/  STS.64 [UR6+-0x18], R12 ;  /* 0xffffe80cff007988 */ /* 0x0041e80008000a06 */
[----:B---3--:R0:W-:Y:S02]  /*6020*/  STS.64 [UR6+-0x30], R8 ;  /* 0xffffd008ff007988 */ /* 0x0081e40008000a06 */
.L_x_117:
[----:B------:R-:W-:Y:S01]  /*6030*/  DSETP.GT.AND P0, PT, R4, R14, PT ;  /* 0x0000000e0400722a */ /* 0x000fe20003f04000 */
[----:B------:R-:W1:-:S13]  /*6040*/  LDS.64 R2, [UR6+0x38] ;  /* 0x00003806ff027984 */ /* 0x000e5a0008000a00 */
[----:B------:R-:W-:Y:S05]  /*6050*/  @!P0 BRA `(.L_x_118) ;  /* 0x0000000000348947 */ /* 0x000fea0003800000 */
[----:B0-----:R-:W0:Y:S01]  /*6060*/  LDS.64 R10, [UR6+-0x20] ;  /* 0xffffe006ff0a7984 */ /* 0x001e220008000a00 */
[----:B------:R-:W-:-:S03]  /*6070*/  IMAD.MOV.U32 R0, RZ, RZ, 0x1 ;  /* 0x00000001ff007424 */ /* 0x000fc600078e00ff */
[----:B------:R-:W2:Y:S04]  /*6080*/  LDS.64 R6, [UR6+-0x8] ;  /* 0xfffff806ff067984 */ /* 0x000ea80008000a00 */
[----:B------:R-:W3:Y:S04]  /*6090*/  LDS.64 R12, [UR6+-0x18] ;  /* 0xffffe806ff0c7984 */ /* 0x000ee80008000a00 */
[----:B------:R-:W4:Y:S04]  /*60a0*/  LDS.64 R8, [UR6] ;  /* 0x00000006ff087984 */ /* 0x000f280008000a00 */
[----:B------:R-:W-:Y:S04]  /*60b0*/  STS.64 [UR6+0x8], R4 ;  /* 0x00000804ff007988 */ /* 0x000fe80008000a06 */
[----:B------:R5:W-:Y:S02]  /*60c0*/  STS.64 [UR6+-0x10], R14 ;  /* 0xfffff00eff007988 */ /* 0x000be40008000a06 */
[----:B-----5:R-:W-:-:S02]  /*60d0*/  IMAD.MOV.U32 R14, RZ, RZ, R4 ;  /* 0x000000ffff0e7224 */ /* 0x020fc400078e0004 */
[----:B------:R-:W-:Y:S01]  /*60e0*/  IMAD.MOV.U32 R15, RZ, RZ, R5 ;  /* 0x000000ffff0f7224 */ /* 0x000fe200078e0005 */
[----:B0-----:R0:W-:Y:S04]  /*60f0*/  STS.64 [UR6+-0x8], R10 ;  /* 0xfffff80aff007988 */ /* 0x0011e80008000a06 */
[----:B--2---:R0:W-:Y:S04]  /*6100*/  STS.64 [UR6+-0x20], R6 ;  /* 0xffffe006ff007988 */ /* 0x0041e80008000a06 */
[----:B---3--:R0:W-:Y:S04]  /*6110*/  STS.64 [UR6], R12 ;  /* 0x0000000cff007988 */ /* 0x0081e80008000a06 */
[----:B----4-:R0:W-:Y:S02]  /*6120*/  STS.64 [UR6+-0x18], R8 ;  /* 0xffffe808ff007988 */ /* 0x0101e40008000a06 */
.L_x_118:
[----:B------:R-:W-:Y:S01]  /*6130*/  DSETP.GT.AND P0, PT, R14, R16, PT ;  /* 0x000000100e00722a */ /* 0x000fe20003f04000 */
[----:B------:R-:W-:-:S13]  /*6140*/  UIADD3 UR7, UPT, UPT, UR7, 0x4, URZ ;  /* 0x0000000407077890 */ /* 0x000fda000fffe0ff */
[----:B------:R-:W-:Y:S05]  /*6150*/  @!P0 BRA `(.L_x_119) ;  /* 0x0000000000348947 */ /* 0x000fea0003800000 */
[----:B0-----:R-:W0:Y:S01]  /*6160*/  LDS.64 R8, [UR6+-0x8] ;  /* 0xfffff806ff087984 */ /* 0x001e220008000a00 */
[----:B------:R-:W-:-:S03]  /*6170*/  IMAD.MOV.U32 R0, RZ, RZ, 0x1 ;  /* 0x00000001ff007424 */ /* 0x000fc600078e00ff */
[----:B------:R-:W2:Y:S04]  /*6180*/  LDS.64 R4, [UR6+0x10] ;  /* 0x00001006ff047984 */ /* 0x000ea80008000a00 */
[----:B------:R-:W3:Y:S04]  /*6190*/  LDS.64 R10, [UR6] ;  /* 0x00000006ff0a7984 */ /* 0x000ee80008000a00 */
[----:B------:R-:W4:Y:S04]  /*61a0*/  LDS.64 R6, [UR6+0x18] ;  /* 0x00001806ff067984 */ /* 0x000f280008000a00 */
[----:B------:R-:W-:Y:S04]  /*61b0*/  STS.64 [UR6+0x20], R14 ;  /* 0x0000200eff007988 */ /* 0x000fe80008000a06 */
[----:B------:R5:W-:Y:S02]  /*61c0*/  STS.64 [UR6+0x8], R16 ;  /* 0x00000810ff007988 */ /* 0x000be40008000a06 */
[----:B-----5:R-:W-:-:S02]  /*61d0*/  IMAD.MOV.U32 R16, RZ, RZ, R14 ;  /* 0x000000ffff107224 */ /* 0x020fc400078e000e */
[----:B------:R-:W-:Y:S01]  /*61e0*/  IMAD.MOV.U32 R17, RZ, RZ, R15 ;  /* 0x000000ffff117224 */ /* 0x000fe200078e000f */
[----:B0-----:R0:W-:Y:S04]  /*61f0*/  STS.64 [UR6+0x10], R8 ;  /* 0x00001008ff007988 */ /* 0x0011e80008000a06 */
[----:B--2---:R0:W-:Y:S04]  /*6200*/  STS.64 [UR6+-0x8], R4 ;  /* 0xfffff804ff007988 */ /* 0x0041e80008000a06 */
[----:B---3--:R0:W-:Y:S04]  /*6210*/  STS.64 [UR6+0x18], R10 ;  /* 0x0000180aff007988 */ /* 0x0081e80008000a06 */
[----:B----4-:R0:W-:Y:S02]  /*6220*/  STS.64 [UR6], R6 ;  /* 0x00000006ff007988 */ /* 0x0101e40008000a06 */
.L_x_119:
[----:B-1----:R-:W-:Y:S01]  /*6230*/  DSETP.GT.AND P0, PT, R16, R2, PT ;  /* 0x000000021000722a */ /* 0x002fe20003f04000 */
[----:B------:R-:W-:-:S13]  /*6240*/  UISETP.NE.AND UP0, UPT, UR7, URZ, UPT ;  /* 0x000000ff0700728c */ /* 0x000fda000bf05270 */
[----:B------:R-:W-:Y:S05]  /*6250*/  @!P0 BRA `(.L_x_120) ;  /* 0x0000000000348947 */ /* 0x000fea0003800000 */
[----:B0-----:R-:W0:Y:S01]  /*6260*/  LDS.64 R8, [UR6+0x10] ;  /* 0x00001006ff087984 */ /* 0x001e220008000a00 */
[----:B------:R-:W-:-:S03]  /*6270*/  IMAD.MOV.U32 R0, RZ, RZ, 0x1 ;  /* 0x00000001ff007424 */ /* 0x000fc600078e00ff */
[----:B------:R-:W1:Y:S04]  /*6280*/  LDS.64 R4, [UR6+0x28] ;  /* 0x00002806ff047984 */ /* 0x000e680008000a00 */
[----:B------:R-:W2:Y:S04]  /*6290*/  LDS.64 R10, [UR6+0x18] ;  /* 0x00001806ff0a7984 */ /* 0x000ea80008000a00 */
[----:B------:R-:W3:Y:S04]  /*62a0*/  LDS.64 R6, [UR6+0x30] ;  /* 0x00003006ff067984 */ /* 0x000ee80008000a00 */
[----:B------:R-:W-:Y:S04]  /*62b0*/  STS.64 [UR6+0x38], R16 ;  /* 0x00003810ff007988 */ /* 0x000fe80008000a06 */
[----:B------:R4:W-:Y:S02]  /*62c0*/  STS.64 [UR6+0x20], R2 ;  /* 0x00002002ff007988 */ /* 0x0009e40008000a06 */
[----:B----4-:R-:W-:-:S02]  /*62d0*/  IMAD.MOV.U32 R2, RZ, RZ, R16 ;  /* 0x000000ffff027224 */ /* 0x010fc400078e0010 */
[----:B------:R-:W-:Y:S01]  /*62e0*/  IMAD.MOV.U32 R3, RZ, RZ, R17 ;  /* 0x000000ffff037224 */ /* 0x000fe200078e0011 */
[----:B0-----:R4:W-:Y:S04]  /*62f0*/  STS.64 [UR6+0x28], R8 ;  /* 0x00002808ff007988 */ /* 0x0019e80008000a06 */
[----:B-1----:R4:W-:Y:S04]  /*6300*/  STS.64 [UR6+0x10], R4 ;  /* 0x00001004ff007988 */ /* 0x0029e80008000a06 */
[----:B--2---:R4:W-:Y:S04]  /*6310*/  STS.64 [UR6+0x30], R10 ;  /* 0x0000300aff007988 */ /* 0x0049e80008000a06 */
[----:B---3--:R4:W-:Y:S02]  /*6320*/  STS.64 [UR6+0x18], R6 ;  /* 0x00001806ff007988 */ /* 0x0089e40008000a06 */
.L_x_120:
[----:B------:R-:W-:Y:S01]  /*6330*/  UIADD3 UR6, UPT, UPT, UR6, 0x60, URZ ;  /* 0x0000006006067890 */ /* 0x000fe2000fffe0ff */
[----:B------:R-:W-:Y:S11]  /*6340*/  BRA.U UP0, `(.L_x_121) ;  /* 0xfffffff900f07547 */ /* 0x000ff6000b83ffff */
.L_x_116:
[----:B------:R-:W-:-:S09]  /*6350*/  UISETP.NE.AND UP0, UPT, UR8, URZ, UPT ;  /* 0x000000ff0800728c */ /* 0x000fd2000bf05270 */
[----:B------:R-:W-:Y:S05]  /*6360*/  BRA.U !UP0, `(.L_x_122) ;  /* 0x0000000108e47547 */ /* 0x000fea000b800000 */
[----:B------:R-:W1:Y:S01]  /*6370*/  S2UR UR7, SR_CgaCtaId ;  /* 0x00000000000779c3 */ /* 0x000e620000008800 */
[----:B------:R-:W-:Y:S01]  /*6380*/  UMOV UR6, 0x400 ;  /* 0x0000040000067882 */ /* 0x000fe20000000000 */
[----:B------:R-:W-:Y:S01]  /*6390*/  UISETP.NE.AND UP0, UPT, UR8, 0x1, UPT ;  /* 0x000000010800788c */ /* 0x000fe2000bf05270 */
[----:B------:R-:W-:Y:S01]  /*63a0*/  IMAD.MOV.U32 R2, RZ, RZ, 0x1 ;  /* 0x00000001ff027424 */ /* 0x000fe200078e00ff */
[----:B-1----:R-:W-:-:S04]  /*63b0*/  ULEA UR6, UR7, UR6, 0x18 ;  /* 0x0000000607067291 */ /* 0x002fc8000f8ec0ff */
[----:B------:R-:W-:-:S09]  /*63c0*/  UIMAD UR4, UR4, 0x18, UR6 ;  /* 0x00000018040478a4 */ /* 0x000fd2000f8e0206 */
[----:B0---4-:R-:W0:Y:S04]  /*63d0*/  LDS.128 R8, [UR4+0x10] ;  /* 0x00001004ff087984 */ /* 0x011e280008000c00 */
[----:B------:R-:W1:Y:S01]  /*63e0*/  LDS.128 R12, [UR4+0x20] ;  /* 0x00002004ff0c7984 */ /* 0x000e620008000c00 */
[----:B0-----:R-:W-:Y:S02]  /*63f0*/  IMAD.MOV.U32 R20, RZ, RZ, R10 ;  /* 0x000000ffff147224 */ /* 0x001fe400078e000a */
[----:B------:R-:W-:Y:S01]  /*6400*/  IMAD.MOV.U32 R21, RZ, RZ, R11 ;  /* 0x000000ffff157224 */ /* 0x000fe200078e000b */
[----:B-1----:R-:W-:Y:S01]  /*6410*/  DSETP.GT.AND P0, PT, R8, R14, PT ;  /* 0x0000000e0800722a */ /* 0x002fe20003f04000 */
[----:B------:R-:W-:Y:S02]  /*6420*/  IMAD.MOV.U32 R22, RZ, RZ, R12 ;  /* 0x000000ffff167224 */ /* 0x000fe400078e000c */
[----:B------:R-:W-:-:S02]  /*6430*/  IMAD.MOV.U32 R23, RZ, RZ, R13 ;  /* 0x000000ffff177224 */ /* 0x000fc400078e000d */
[----:B------:R-:W-:Y:S02]  /*6440*/  IMAD.MOV.U32 R18, RZ, RZ, R8 ;  /* 0x000000ffff127224 */ /* 0x000fe400078e0008 */
[----:B------:R-:W-:-:S07]  /*6450*/  IMAD.MOV.U32 R19, RZ, RZ, R9 ;  /* 0x000000ffff137224 */ /* 0x000fce00078e0009 */
        /* <DEDUP_REMOVED lines=11> */
[----:B-1----:R-:W0:Y:S01]  /*6510*/  LDS.64 R18, [UR4+0x40] ;  /* 0x00004004ff127984 */ /* 0x002e220008000a00 */
        /* <DEDUP_REMOVED lines=15> */
.L_x_123:
        /* <DEDUP_REMOVED lines=15> */
.L_x_122:
[----:B------:R-:W-:-:S13]  /*6700*/  LOP3.LUT P0, RZ, R0, 0xff, RZ, 0xc0, !PT ;  /* 0x000000ff00ff7812 */ /* 0x000fda000780c0ff */
.L_x_115:
[----:B------:R-:W-:Y:S01]  /*6710*/  VIADD R24, R24, 0x1 ;  /* 0x0000000118187836 */ /* 0x000fe20000000000 */
[----:B------:R-:W-:-:S04]  /*6720*/  UIADD3 UR5, UPT, UPT, UR5, -0x1, URZ ;  /* 0xffffffff05057890 */ /* 0x000fc8000fffe0ff */
[----:B------:R-:W-:-:S13]  /*6730*/  ISETP.LT.U32.AND P1, PT, R24, UR39, PT ;  /* 0x0000002718007c0c */ /* 0x000fda000bf21070 */
[----:B------:R-:W-:Y:S05]  /*6740*/  @P0 BRA P1, `(.L_x_124) ;  /* 0xfffffff400ac0947 */ /* 0x000fea000083ffff */
[----:B------:R-:W3:Y:S01]  /*6750*/  S2UR UR5, SR_CgaCtaId ;  /* 0x00000000000579c3 */ /* 0x000ee20000008800 */
[----:B------:R-:W-:-:S07]  /*6760*/  UMOV UR4, 0x400 ;  /* 0x0000040000047882 */ /* 0x000fce0000000000 */
[----:B------:R-:W5:Y:S01]  /*6770*/  LDC.64 R2, c[0x0][0x3a0] ;  /* 0x0000e800ff027b82 */ /* 0x000f620000000a00 */
[----:B---3--:R-:W-:Y:S01]  /*6780*/  ULEA UR4, UR5, UR4, 0x18 ;  /* 0x0000000405047291 */ /* 0x008fe2000f8ec0ff */
[----:B-----5:R-:W-:-:S08]  /*6790*/  IMAD.WIDE.U32 R2, R27, 0x18, R2 ;  /* 0x000000181b027825 */ /* 0x020fd000078e0002 */
[----:B012-4-:R-:W0:Y:S04]  /*67a0*/  LDS.128 R4, [UR4] ;  /* 0x00000004ff047984 */ /* 0x017e280008000c00 */
[----:B------:R-:W1:Y:S04]  /*67b0*/  LDS.64 R8, [UR4+0x10] ;  /* 0x00001004ff087984 */ /* 0x000e680008000a00 */
[----:B0-----:R0:W-:Y:S04]  /*67c0*/  STG.E.64 desc[UR36][R2.64], R4 ;  /* 0x0000000402007986 */ /* 0x0011e8000c101b24 */
[----:B------:R0:W-:Y:S04]  /*67d0*/  STG.E.64 desc[UR36][R2.64+0x8], R6 ;  /* 0x0000080602007986 */ /* 0x0001e8000c101b24 */
[----:B-1----:R0:W-:Y:S02]  /*67e0*/  STG.E.64 desc[UR36][R2.64+0x10], R8 ;  /* 0x0000100802007986 */ /* 0x0021e4000c101b24 */
.L_x_114:
[----:B------:R-:W-:Y:S05]  /*67f0*/  BSYNC.RECONVERGENT B0 ;  /* 0x0000000000007941 */ /* 0x000fea0003800200 */
.L_x_113:
[----:B------:R-:W-:Y:S06]  /*6800*/  BAR.SYNC.DEFER_BLOCKING 0x0 ;  /* 0x0000000000007b1d */ /* 0x000fec0000010000 */
[----:B------:R-:W-:Y:S05]  /*6810*/  EXIT ;  /* 0x000000000000794d */ /* 0x000fea0003800000 */
        .weak           $__internal_0_$__cuda_sm20_div_rn_f64_full
        .type           $__internal_0_$__cuda_sm20_div_rn_f64_full,@function
        .size           $__internal_0_$__cuda_sm20_div_rn_f64_full,($__internal_1_$__cuda_sm3x_div_rn_noftz_f32_slowpath - $__internal_0_$__cuda_sm20_div_rn_f64_full)
$__internal_0_$__cuda_sm20_div_rn_f64_full:
[C---:B------:R-:W-:Y:S01]  /*6820*/  FSETP.GEU.AND P1, PT, |R5|.reuse, 1.469367938527859385e-39, PT ;  /* 0x001000000500780b */ /* 0x040fe20003f2e200 */
[----:B------:R-:W-:Y:S01]  /*6830*/  IMAD.MOV.U32 R7, RZ, RZ, R11 ;  /* 0x000000ffff077224 */ /* 0x000fe200078e000b */
[----:B------:R-:W-:Y:S01]  /*6840*/  LOP3.LUT R51, R5, 0x7ff00000, RZ, 0xc0, !PT ;  /* 0x7ff0000005337812 */ /* 0x000fe200078ec0ff */
[----:B------:R-:W-:Y:S01]  /*6850*/  IMAD.MOV.U32 R49, RZ, RZ, 0x1ca00000 ;  /* 0x1ca00000ff317424 */ /* 0x000fe200078e00ff */
[C---:B------:R-:W-:Y:S01]  /*6860*/  LOP3.LUT R50, R11.reuse, 0x7ff00000, RZ, 0xc0, !PT ;  /* 0x7ff000000b327812 */ /* 0x040fe200078ec0ff */
[--C-:B------:R-:W-:Y:S01]  /*6870*/  IMAD.MOV.U32 R6, RZ, RZ, R10.reuse ;  /* 0x000000ffff067224 */ /* 0x100fe200078e000a */
[----:B------:R-:W-:Y:S01]  /*6880*/  LOP3.LUT R8, R11, 0x800fffff, RZ, 0xc0, !PT ;  /* 0x800fffff0b087812 */ /* 0x000fe200078ec0ff */
[----:B------:R-:W-:Y:S01]  /*6890*/  IMAD.MOV.U32 R48, RZ, RZ, R51 ;  /* 0x000000ffff307224 */ /* 0x000fe200078e0033 */
[----:B------:R-:W-:Y:S02]  /*68a0*/  BSSY.RECONVERGENT B1, `(.L_x_125) ;  /* 0x0000052000017945 */ /* 0x000fe40003800200 */
[----:B------:R-:W-:Y:S01]  /*68b0*/  LOP3.LUT R9, R8, 0x3ff00000, RZ, 0xfc, !PT ;  /* 0x3ff0000008097812 */ /* 0x000fe200078efcff */
[----:B------:R-:W-:-:S02]  /*68c0*/  IMAD.MOV.U32 R8, RZ, RZ, R10 ;  /* 0x000000ffff087224 */ /* 0x000fc400078e000a */
[----:B------:R-:W-:Y:S01]  /*68d0*/  @!P1 LOP3.LUT R3, R7, 0x7ff00000, RZ, 0xc0, !PT ;  /* 0x7ff0000007039812 */ /* 0x000fe200078ec0ff */
[----:B------:R-:W-:-:S03]  /*68e0*/  IMAD.MOV.U32 R10, RZ, RZ, 0x1 ;  /* 0x00000001ff0a7424 */ /* 0x000fc600078e00ff */
[----:B------:R-:W-:-:S04]  /*68f0*/  @!P1 ISETP.GE.U32.AND P4, PT, R51, R3, PT ;  /* 0x000000033300920c */ /* 0x000fc80003f86070 */
[----:B------:R-:W-:Y:S02]  /*6900*/  @!P1 SEL R21, R49, 0x63400000, !P4 ;  /* 0x6340000031159807 */ /* 0x000fe40006000000 */
[----:B------:R-:W-:-:S04]  /*6910*/  ISETP.GE.U32.AND P4, PT, R51, R50, PT ;  /* 0x000000323300720c */ /* 0x000fc80003f86070 */
[----:B------:R-:W-:Y:S02]  /*6920*/  SEL R3, R49, 0x63400000, !P4 ;  /* 0x6340000031037807 */ /* 0x000fe40006000000 */
[----:B------:R-:W-:-:S13]  /*6930*/  FSETP.GEU.AND P4, PT, |R11|, 1.469367938527859385e-39, PT ;  /* 0x001000000b00780b */ /* 0x000fda0003f8e200 */
[----:B------:R-:W-:-:S06]  /*6940*/  @!P4 DMUL R8, R6, 8.98846567431157953865e+307 ;  /* 0x7fe000000608c828 */ /* 0x000fcc0000000000 */
[----:B------:R-:W0:Y:S02]  /*6950*/  MUFU.RCP64H R11, R9 ;  /* 0x00000009000b7308 */ /* 0x000e240000001800 */
[----:B0-----:R-:W-:-:S08]  /*6960*/  DFMA R12, R10, -R8, 1 ;  /* 0x3ff000000a0c742b */ /* 0x001fd00000000808 */
[----:B------:R-:W-:-:S08]  /*6970*/  DFMA R12, R12, R12, R12 ;  /* 0x0000000c0c0c722b */ /* 0x000fd0000000000c */
[----:B------:R-:W-:Y:S01]  /*6980*/  DFMA R14, R10, R12, R10 ;  /* 0x0000000c0a0e722b */ /* 0x000fe2000000000a */
[--C-:B------:R-:W-:Y:S01]  /*6990*/  @!P1 LOP3.LUT R12, R21, 0x80000000, R5.reuse, 0xf8, !PT ;  /* 0x80000000150c9812 */ /* 0x100fe200078ef805 */
[----:B------:R-:W-:Y:S01]  /*69a0*/  IMAD.MOV.U32 R10, RZ, RZ, R4 ;  /* 0x000000ffff0a7224 */ /* 0x000fe200078e0004 */
[----:B------:R-:W-:Y:S01]  /*69b0*/  LOP3.LUT R11, R3, 0x800fffff, R5, 0xf8, !PT ;  /* 0x800fffff030b7812 */ /* 0x000fe200078ef805 */
[----:B------:R-:W-:Y:S01]  /*69c0*/  IMAD.MOV.U32 R3, RZ, RZ, R50 ;  /* 0x000000ffff037224 */ /* 0x000fe200078e0032 */
[----:B------:R-:W-:Y:S01]  /*69d0*/  @!P1 LOP3.LUT R13, R12, 0x100000, RZ, 0xfc, !PT ;  /* 0x001000000c0d9812 */ /* 0x000fe200078efcff */
[----:B------:R-:W-:Y:S02]  /*69e0*/  @!P1 IMAD.MOV.U32 R12, RZ, RZ, RZ ;  /* 0x000000ffff0c9224 */ /* 0x000fe400078e00ff */
[----:B------:R-:W-:Y:S01]  /*69f0*/  DFMA R20, R14, -R8, 1 ;  /* 0x3ff000000e14742b */ /* 0x000fe20000000808 */
[----:B------:R-:W-:-:S03]  /*6a00*/  @!P4 LOP3.LUT R3, R9, 0x7ff00000, RZ, 0xc0, !PT ;  /* 0x7ff000000903c812 */ /* 0x000fc600078ec0ff */
[----:B------:R-:W-:Y:S02]  /*6a10*/  @!P1 DFMA R10, R10, 2, -R12 ;  /* 0x400000000a0a982b */ /* 0x000fe4000000080c */
[----:B------:R-:W-:Y:S02]  /*6a20*/  VIADD R57, R3, 0xffffffff ;  /* 0xffffffff03397836 */ /* 0x000fe40000000000 */
[----:B------:R-:W-:-:S06]  /*6a30*/  DFMA R14, R14, R20, R14 ;  /* 0x000000140e0e722b */ /* 0x000fcc000000000e */
[----:B------:R-:W-:Y:S02]  /*6a40*/  @!P1 LOP3.LUT R48, R11, 0x7ff00000, RZ, 0xc0, !PT ;  /* 0x7ff000000b309812 */ /* 0x000fe400078ec0ff */
[----:B------:R-:W-:-:S03]  /*6a50*/  DMUL R12, R14, R10 ;  /* 0x0000000a0e0c7228 */ /* 0x000fc60000000000 */
[----:B------:R-:W-:-:S05]  /*6a60*/  VIADD R50, R48, 0xffffffff ;  /* 0xffffffff30327836 */ /* 0x000fca0000000000 */
[----:B------:R-:W-:Y:S01]  /*6a70*/  DFMA R20, R12, -R8, R10 ;  /* 0x800000080c14722b */ /* 0x000fe2000000000a */
[----:B------:R-:W-:-:S04]  /*6a80*/  ISETP.GT.U32.AND P1, PT, R50, 0x7feffffe, PT ;  /* 0x7feffffe3200780c */ /* 0x000fc80003f24070 */
[----:B------:R-:W-:-:S03]  /*6a90*/  ISETP.GT.U32.OR P1, PT, R57, 0x7feffffe, P1 ;  /* 0x7feffffe3900780c */ /* 0x000fc60000f24470 */
[----:B------:R-:W-:-:S10]  /*6aa0*/  DFMA R14, R14, R20, R12 ;  /* 0x000000140e0e722b */ /* 0x000fd4000000000c */
[----:B------:R-:W-:Y:S05]  /*6ab0*/  @P1 BRA `(.L_x_126) ;  /* 0x00000000006c1947 */ /* 0x000fea0003800000 */
[----:B------:R-:W-:-:S04]  /*6ac0*/  LOP3.LUT R4, R7, 0x7ff00000, RZ, 0xc0, !PT ;  /* 0x7ff0000007047812 */ /* 0x000fc800078ec0ff */
[CC--:B------:R-:W-:Y:S02]  /*6ad0*/  VIADDMNMX R3, R51.reuse, -R4.reuse, 0xb9600000, !PT ;  /* 0xb960000033037446 */ /* 0x0c0fe40007800904 */
[----:B------:R-:W-:Y:S01]  /*6ae0*/  ISETP.GE.U32.AND P1, PT, R51, R4, PT ;  /* 0x000000043300720c */ /* 0x000fe20003f26070 */
[----:B------:R-:W-:Y:S01]  /*6af0*/  IMAD.MOV.U32 R4, RZ, RZ, RZ ;  /* 0x000000ffff047224 */ /* 0x000fe200078e00ff */
[----:B------:R-:W-:Y:S02]  /*6b00*/  VIMNMX R3, PT, PT, R3, 0x46a00000, PT ;  /* 0x46a0000003037848 */ /* 0x000fe40003fe0100 */
[----:B------:R-:W-:-:S05]  /*6b10*/  SEL R20, R49, 0x63400000, !P1 ;  /* 0x6340000031147807 */ /* 0x000fca0004800000 */
[----:B------:R-:W-:-:S04]  /*6b20*/  IMAD.IADD R20, R3, 0x1, -R20 ;  /* 0x0000000103147824 */ /* 0x000fc800078e0a14 */
[----:B------:R-:W-:-:S06]  /*6b30*/  VIADD R5, R20, 0x7fe00000 ;  /* 0x7fe0000014057836 */ /* 0x000fcc0000000000 */
[----:B------:R-:W-:-:S10]  /*6b40*/  DMUL R12, R14, R4 ;  /* 0x000000040e0c7228 */ /* 0x000fd40000000000 */
[----:B------:R-:W-:-:S13]  /*6b50*/  FSETP.GTU.AND P1, PT, |R13|, 1.469367938527859385e-39, PT ;  /* 0x001000000d00780b */ /* 0x000fda0003f2c200 */
[----:B------:R-:W-:Y:S05]  /*6b60*/  @P1 BRA `(.L_x_127) ;  /* 0x0000000000941947 */ /* 0x000fea0003800000 */
[----:B------:R-:W-:Y:S01]  /*6b70*/  DFMA R8, R14, -R8, R10 ;  /* 0x800000080e08722b */ /* 0x000fe2000000000a */
[----:B------:R-:W-:-:S09]  /*6b80*/  IMAD.MOV.U32 R4, RZ, RZ, RZ ;  /* 0x000000ffff047224 */ /* 0x000fd200078e00ff */
[C---:B------:R-:W-:Y:S02]  /*6b90*/  FSETP.NEU.AND P1, PT, R9.reuse, RZ, PT ;  /* 0x000000ff0900720b */ /* 0x040fe40003f2d000 */
[----:B------:R-:W-:-:S04]  /*6ba0*/  LOP3.LUT R3, R9, 0x80000000, R7, 0x48, !PT ;  /* 0x8000000009037812 */ /* 0x000fc800078e4807 */
[----:B------:R-:W-:-:S07]  /*6bb0*/  LOP3.LUT R5, R3, R5, RZ, 0xfc, !PT ;  /* 0x0000000503057212 */ /* 0x000fce00078efcff */
[----:B------:R-:W-:Y:S05]  /*6bc0*/  @!P1 BRA `(.L_x_127) ;  /* 0x00000000007c9947 */ /* 0x000fea0003800000 */
[----:B------:R-:W-:Y:S01]  /*6bd0*/  IMAD.MOV R7, RZ, RZ, -R20 ;  /* 0x000000ffff077224 */ /* 0x000fe200078e0a14 */
[----:B------:R-:W-:Y:S01]  /*6be0*/  DMUL.RP R4, R14, R4 ;  /* 0x000000040e047228 */ /* 0x000fe20000008000 */
[----:B------:R-:W-:-:S06]  /*6bf0*/  IMAD.MOV.U32 R6, RZ, RZ, RZ ;  /* 0x000000ffff067224 */ /* 0x000fcc00078e00ff */
[----:B------:R-:W-:-:S03]  /*6c00*/  DFMA R6, R12, -R6, R14 ;  /* 0x800000060c06722b */ /* 0x000fc6000000000e */
[----:B------:R-:W-:-:S03]  /*6c10*/  LOP3.LUT R3, R5, R3, RZ, 0x3c, !PT ;  /* 0x0000000305037212 */ /* 0x000fc600078e3cff */
[----:B------:R-:W-:-:S04]  /*6c20*/  IADD3 R6, PT, PT, -R20, -0x43300000, RZ ;  /* 0xbcd0000014067810 */ /* 0x000fc80007ffe1ff */
[----:B------:R-:W-:-:S04]  /*6c30*/  FSETP.NEU.AND P1, PT, |R7|, R6, PT ;  /* 0x000000060700720b */ /* 0x000fc80003f2d200 */
[----:B------:R-:W-:Y:S02]  /*6c40*/  FSEL R12, R4, R12, !P1 ;  /* 0x0000000c040c7208 */ /* 0x000fe40004800000 */
[----:B------:R-:W-:Y:S01]  /*6c50*/  FSEL R13, R3, R13, !P1 ;  /* 0x0000000d030d7208 */ /* 0x000fe20004800000 */
[----:B------:R-:W-:Y:S06]  /*6c60*/  BRA `(.L_x_127) ;  /* 0x0000000000547947 */ /* 0x000fec0003800000 */
.L_x_126:
[----:B------:R-:W-:-:S14]  /*6c70*/  DSETP.NAN.AND P1, PT, R4, R4, PT ;  /* 0x000000040400722a */ /* 0x000fdc0003f28000 */
[----:B------:R-:W-:Y:S05]  /*6c80*/  @P1 BRA `(.L_x_128) ;  /* 0x0000000000441947 */ /* 0x000fea0003800000 */
[----:B------:R-:W-:-:S14]  /*6c90*/  DSETP.NAN.AND P1, PT, R6, R6, PT ;  /* 0x000000060600722a */ /* 0x000fdc0003f28000 */
[----:B------:R-:W-:Y:S05]  /*6ca0*/  @P1 BRA `(.L_x_129) ;  /* 0x0000000000301947 */ /* 0x000fea0003800000 */
[----:B------:R-:W-:Y:S01]  /*6cb0*/  ISETP.NE.AND P1, PT, R48, R3, PT ;  /* 0x000000033000720c */ /* 0x000fe20003f25270 */
[----:B------:R-:W-:Y:S02]  /*6cc0*/  IMAD.MOV.U32 R12, RZ, RZ, 0x0 ;  /* 0x00000000ff0c7424 */ /* 0x000fe400078e00ff */
[----:B------:R-:W-:-:S10]  /*6cd0*/  IMAD.MOV.U32 R13, RZ, RZ, -0x80000 ;  /* 0xfff80000ff0d7424 */ /* 0x000fd400078e00ff */
[----:B------:R-:W-:Y:S05]  /*6ce0*/  @!P1 BRA `(.L_x_127) ;  /* 0x0000000000349947 */ /* 0x000fea0003800000 */
[----:B------:R-:W-:Y:S02]  /*6cf0*/  ISETP.NE.AND P1, PT, R48, 0x7ff00000, PT ;  /* 0x7ff000003000780c */ /* 0x000fe40003f25270 */
[----:B------:R-:W-:Y:S02]  /*6d00*/  LOP3.LUT R13, R5, 0x80000000, R7, 0x48, !PT ;  /* 0x80000000050d7812 */ /* 0x000fe400078e4807 */
[----:B------:R-:W-:-:S13]  /*6d10*/  ISETP.EQ.OR P1, PT, R3, RZ, !P1 ;  /* 0x000000ff0300720c */ /* 0x000fda0004f22670 */
[----:B------:R-:W-:Y:S01]  /*6d20*/  @P1 LOP3.LUT R3, R13, 0x7ff00000, RZ, 0xfc, !PT ;  /* 0x7ff000000d031812 */ /* 0x000fe200078efcff */
[----:B------:R-:W-:Y:S02]  /*6d30*/  @!P1 IMAD.MOV.U32 R12, RZ, RZ, RZ ;  /* 0x000000ffff0c9224 */ /* 0x000fe400078e00ff */
[----:B------:R-:W-:Y:S02]  /*6d40*/  @P1 IMAD.MOV.U32 R12, RZ, RZ, RZ ;  /* 0x000000ffff0c1224 */ /* 0x000fe400078e00ff */
[----:B------:R-:W-:Y:S01]  /*6d50*/  @P1 IMAD.MOV.U32 R13, RZ, RZ, R3 ;  /* 0x000000ffff0d1224 */ /* 0x000fe200078e0003 */
[----:B------:R-:W-:Y:S06]  /*6d60*/  BRA `(.L_x_127) ;  /* 0x0000000000147947 */ /* 0x000fec0003800000 */
.L_x_129:
[----:B------:R-:W-:Y:S01]  /*6d70*/  LOP3.LUT R13, R7, 0x80000, RZ, 0xfc, !PT ;  /* 0x00080000070d7812 */ /* 0x000fe200078efcff */
[----:B------:R-:W-:Y:S01]  /*6d80*/  IMAD.MOV.U32 R12, RZ, RZ, R6 ;  /* 0x000000ffff0c7224 */ /* 0x000fe200078e0006 */
[----:B------:R-:W-:Y:S06]  /*6d90*/  BRA `(.L_x_127) ;  /* 0x0000000000087947 */ /* 0x000fec0003800000 */
.L_x_128:
[----:B------:R-:W-:Y:S01]  /*6da0*/  LOP3.LUT R13, R5, 0x80000, RZ, 0xfc, !PT ;  /* 0x00080000050d7812 */ /* 0x000fe200078efcff */
[----:B------:R-:W-:-:S07]  /*6db0*/  IMAD.MOV.U32 R12, RZ, RZ, R4 ;  /* 0x000000ffff0c7224 */ /* 0x000fce00078e0004 */
.L_x_127:
[----:B------:R-:W-:Y:S05]  /*6dc0*/  BSYNC.RECONVERGENT B1 ;  /* 0x0000000000017941 */ /* 0x000fea0003800200 */
.L_x_125:
[----:B------:R-:W-:Y:S02]  /*6dd0*/  IMAD.MOV.U32 R4, RZ, RZ, R0 ;  /* 0x000000ffff047224 */ /* 0x000fe400078e0000 */
[----:B------:R-:W-:Y:S02]  /*6de0*/  IMAD.MOV.U32 R5, RZ, RZ, 0x0 ;  /* 0x00000000ff057424 */ /* 0x000fe400078e00ff */
[----:B------:R-:W-:Y:S02]  /*6df0*/  IMAD.MOV.U32 R6, RZ, RZ, R12 ;  /* 0x000000ffff067224 */ /* 0x000fe400078e000c */
[----:B------:R-:W-:Y:S01]  /*6e00*/  IMAD.MOV.U32 R7, RZ, RZ, R13 ;  /* 0x000000ffff077224 */ /* 0x000fe200078e000d */
[----:B------:R-:W-:Y:S06]  /*6e10*/  RET.REL.NODEC R4 `(_Z16geneticAlgorithmbP10ChromosomeP17curandStateXORWOWP7ProjectS0_) ;  /* 0xffffff9004787950 */ /* 0x000fec0003c3ffff */
        .weak           $__internal_1_$__cuda_sm3x_div_rn_noftz_f32_slowpath
        .type           $__internal_1_$__cuda_sm3x_div_rn_noftz_f32_slowpath,@function
        .size           $__internal_1_$__cuda_sm3x_div_rn_noftz_f32_slowpath,($_Z16geneticAlgorithmbP10ChromosomeP17curandStateXORWOWP7ProjectS0_$__internal_accurate_pow - $__internal_1_$__cuda_sm3x_div_rn_noftz_f32_slowpath)
$__internal_1_$__cuda_sm3x_div_rn_noftz_f32_slowpath:
[----:B------:R-:W-:Y:S01]  /*6e20*/  SHF.R.U32.HI R3, RZ, 0x17, R29 ;  /* 0x00000017ff037819 */ /* 0x000fe2000001161d */
[----:B------:R-:W-:Y:S01]  /*6e30*/  BSSY.RECONVERGENT B1, `(.L_x_130) ;  /* 0x0000064000017945 */ /* 0x000fe20003800200 */
[----:B------:R-:W-:Y:S01]  /*6e40*/  SHF.R.U32.HI R0, RZ, 0x17, R42 ;  /* 0x00000017ff007819 */ /* 0x000fe2000001162a */
[----:B------:R-:W-:Y:S01]  /*6e50*/  IMAD.MOV.U32 R5, RZ, RZ, 0x41400000 ;  /* 0x41400000ff057424 */ /* 0x000fe200078e00ff */
[----:B------:R-:W-:Y:S02]  /*6e60*/  LOP3.LUT R3, R3, 0xff, RZ, 0xc0, !PT ;  /* 0x000000ff03037812 */ /* 0x000fe400078ec0ff */
[----:B------:R-:W-:-:S03]  /*6e70*/  LOP3.LUT R8, R0, 0xff, RZ, 0xc0, !PT ;  /* 0x000000ff00087812 */ /* 0x000fc600078ec0ff */
[----:B------:R-:W-:Y:S02]  /*6e80*/  VIADD R6, R3, 0xffffffff ;  /* 0xffffffff03067836 */ /* 0x000fe40000000000 */
[----:B------:R-:W-:-:S03]  /*6e90*/  VIADD R7, R8, 0xffffffff ;  /* 0xffffffff08077836 */ /* 0x000fc60000000000 */
[----:B------:R-:W-:-:S04]  /*6ea0*/  ISETP.GT.U32.AND P0, PT, R6, 0xfd, PT ;  /* 0x000000fd0600780c */ /* 0x000fc80003f04070 */
[----:B------:R-:W-:-:S13]  /*6eb0*/  ISETP.GT.U32.OR P0, PT, R7, 0xfd, P0 ;  /* 0x000000fd0700780c */ /* 0x000fda0000704470 */
[----:B------:R-:W-:Y:S01]  /*6ec0*/  @!P0 IMAD.MOV.U32 R4, RZ, RZ, RZ ;  /* 0x000000ffff048224 */ /* 0x000fe200078e00ff */
[----:B------:R-:W-:Y:S06]  /*6ed0*/  @!P0 BRA `(.L_x_131) ;  /* 0x0000000000608947 */ /* 0x000fec0003800000 */
[----:B------:R-:W-:Y:S01]  /*6ee0*/  IMAD.MOV.U32 R0, RZ, RZ, 0x41400000 ;  /* 0x41400000ff007424 */ /* 0x000fe200078e00ff */
[----:B------:R-:W-:-:S04]  /*6ef0*/  FSETP.GTU.FTZ.AND P0, PT, |R42|, +INF , PT ;  /* 0x7f8000002a00780b */ /* 0x000fc80003f1c200 */
[----:B------:R-:W-:-:S04]  /*6f00*/  FSETP.GTU.FTZ.AND P1, PT, |R0|, +INF , PT ;  /* 0x7f8000000000780b */ /* 0x000fc80003f3c200 */
[----:B------:R-:W-:-:S13]  /*6f10*/  PLOP3.LUT P0, PT, P0, P1, PT, 0xf8, 0x8f ;  /* 0x00000000008f781c */ /* 0x000fda0000703f70 */
[----:B------:R-:W-:Y:S05]  /*6f20*/  @P0 BRA `(.L_x_132) ;  /* 0x00000004004c0947 */ /* 0x000fea0003800000 */
[----:B------:R-:W-:-:S13]  /*6f30*/  LOP3.LUT P0, RZ, R5, 0x7fffffff, R42, 0xc8, !PT ;  /* 0x7fffffff05ff7812 */ /* 0x000fda000780c82a */
[----:B------:R-:W-:Y:S05]  /*6f40*/  @!P0 BRA `(.L_x_133) ;  /* 0x00000004003c8947 */ /* 0x000fea0003800000 */
[----:B------:R-:W-:Y:S02]  /*6f50*/  FSETP.NEU.FTZ.AND P1, PT, |R42|, +INF , PT ;  /* 0x7f8000002a00780b */ /* 0x000fe40003f3d200 */
[----:B------:R-:W-:Y:S02]  /*6f60*/  FSETP.NEU.FTZ.AND P0, PT, |R0|, +INF , PT ;  /* 0x7f8000000000780b */ /* 0x000fe40003f1d200 */
[----:B------:R-:W-:-:S11]  /*6f70*/  FSETP.NEU.FTZ.AND P2, PT, |R42|, +INF , PT ;  /* 0x7f8000002a00780b */ /* 0x000fd60003f5d200 */
[----:B------:R-:W-:Y:S05]  /*6f80*/  @!P0 BRA !P1, `(.L_x_133) ;  /* 0x00000004002c8947 */ /* 0x000fea0004800000 */
[----:B------:R-:W-:-:S04]  /*6f90*/  LOP3.LUT P1, RZ, R42, 0x7fffffff, RZ, 0xc0, !PT ;  /* 0x7fffffff2aff7812 */ /* 0x000fc8000782c0ff */
[----:B------:R-:W-:-:S13]  /*6fa0*/  PLOP3.LUT P0, PT, P0, P1, PT, 0x2f, 0xf2 ;  /* 0x0000000000f2781c */ /* 0x000fda0000702577 */
[----:B------:R-:W-:Y:S05]  /*6fb0*/  @P0 BRA `(.L_x_134) ;  /* 0x0000000400180947 */ /* 0x000fea0003800000 */
[----:B------:R-:W-:-:S04]  /*6fc0*/  LOP3.LUT P0, RZ, R5, 0x7fffffff, RZ, 0xc0, !PT ;  /* 0x7fffffff05ff7812 */ /* 0x000fc8000780c0ff */
[----:B------:R-:W-:-:S13]  /*6fd0*/  PLOP3.LUT P0, PT, P2, P0, PT, 0x2f, 0xf2 ;  /* 0x0000000000f2781c */ /* 0x000fda0001700577 */
[----:B------:R-:W-:Y:S05]  /*6fe0*/  @P0 BRA `(.L_x_135) ;  /* 0x0000000400000947 */ /* 0x000fea0003800000 */
[----:B------:R-:W-:Y:S02]  /*6ff0*/  ISETP.GE.AND P0, PT, R7, RZ, PT ;  /* 0x000000ff0700720c */ /* 0x000fe40003f06270 */
[----:B------:R-:W-:-:S11]  /*7000*/  ISETP.GE.AND P1, PT, R6, RZ, PT ;  /* 0x000000ff0600720c */ /* 0x000fd60003f26270 */
[----:B------:R-:W-:Y:S02]  /*7010*/  @P0 IMAD.MOV.U32 R4, RZ, RZ, RZ ;  /* 0x000000ffff040224 */ /* 0x000fe400078e00ff */
[----:B------:R-:W-:Y:S01]  /*7020*/  @!P0 FFMA R42, R42, 1.84467440737095516160e+19, RZ ;  /* 0x5f8000002a2a8823 */ /* 0x000fe200000000ff */
[----:B------:R-:W-:Y:S02]  /*7030*/  @!P0 IMAD.MOV.U32 R4, RZ, RZ, -0x40 ;  /* 0xffffffc0ff048424 */ /* 0x000fe400078e00ff */
[----:B------:R-:W-:Y:S02]  /*7040*/  @!P1 FFMA R5, R0, 1.84467440737095516160e+19, RZ ;  /* 0x5f80000000059823 */ /* 0x000fe400000000ff */
[----:B------:R-:W-:-:S07]  /*7050*/  @!P1 VIADD R4, R4, 0x40 ;  /* 0x0000004004049836 */ /* 0x000fce0000000000 */
.L_x_131:
[----:B------:R-:W-:Y:S01]  /*7060*/  LEA R0, R3, 0xc0800000, 0x17 ;  /* 0xc080000003007811 */ /* 0x000fe200078eb8ff */
[----:B------:R-:W-:Y:S04]  /*7070*/  BSSY.RECONVERGENT B2, `(.L_x_136) ;  /* 0x0000036000027945 */ /* 0x000fe80003800200 */
[----:B------:R-:W-:Y:S02]  /*7080*/  IMAD.IADD R6, R5, 0x1, -R0 ;  /* 0x0000000105067824 */ /* 0x000fe400078e0a00 */
[----:B------:R-:W-:Y:S02]  /*7090*/  VIADD R5, R8, 0xffffff81 ;  /* 0xffffff8108057836 */ /* 0x000fe40000000000 */
[----:B------:R-:W0:Y:S01]  /*70a0*/  MUFU.RCP R7, R6 ;  /* 0x0000000600077308 */ /* 0x000e220000001000 */
[----:B------:R-:W-:Y:S01]  /*70b0*/  FADD.FTZ R9, -R6, -RZ ;  /* 0x800000ff06097221 */ /* 0x000fe20000010100 */
[C---:B------:R-:W-:Y:S01]  /*70c0*/  IMAD R0, R5.reuse, -0x800000, R42 ;  /* 0xff80000005007824 */ /* 0x040fe200078e022a */
[----:B------:R-:W-:-:S05]  /*70d0*/  IADD3 R3, PT, PT, R5, 0x7f, -R3 ;  /* 0x0000007f05037810 */ /* 0x000fca0007ffe803 */
[----:B------:R-:W-:Y:S02]  /*70e0*/  IMAD.IADD R3, R3, 0x1, R4 ;  /* 0x0000000103037824 */ /* 0x000fe400078e0204 */
[----:B0-----:R-:W-:-:S04]  /*70f0*/  FFMA R8, R7, R9, 1 ;  /* 0x3f80000007087423 */ /* 0x001fc80000000009 */
[----:B------:R-:W-:-:S04]  /*7100*/  FFMA R12, R7, R8, R7 ;  /* 0x00000008070c7223 */ /* 0x000fc80000000007 */
[----:B------:R-:W-:-:S04]  /*7110*/  FFMA R7, R0, R12, RZ ;  /* 0x0000000c00077223 */ /* 0x000fc800000000ff */
[----:B------:R-:W-:-:S04]  /*7120*/  FFMA R8, R9, R7, R0 ;  /* 0x0000000709087223 */ /* 0x000fc80000000000 */
[----:B------:R-:W-:-:S04]  /*7130*/  FFMA R11, R12, R8, R7 ;  /* 0x000000080c0b7223 */ /* 0x000fc80000000007 */
[----:B------:R-:W-:-:S04]  /*7140*/  FFMA R8, R9, R11, R0 ;  /* 0x0000000b09087223 */ /* 0x000fc80000000000 */
[----:B------:R-:W-:-:S05]  /*7150*/  FFMA R7, R12, R8, R11 ;  /* 0x000000080c077223 */ /* 0x000fca000000000b */
[----:B------:R-:W-:-:S04]  /*7160*/  SHF.R.U32.HI R0, RZ, 0x17, R7 ;  /* 0x00000017ff007819 */ /* 0x000fc80000011607 */
[----:B------:R-:W-:-:S05]  /*7170*/  LOP3.LUT R0, R0, 0xff, RZ, 0xc0, !PT ;  /* 0x000000ff00007812 */ /* 0x000fca00078ec0ff */
[----:B------:R-:W-:-:S04]  /*7180*/  IMAD.IADD R6, R0, 0x1, R3 ;  /* 0x0000000100067824 */ /* 0x000fc800078e0203 */
[----:B------:R-:W-:-:S05]  /*7190*/  VIADD R0, R6, 0xffffffff ;  /* 0xffffffff06007836 */ /* 0x000fca0000000000 */
[----:B------:R-:W-:-:S13]  /*71a0*/  ISETP.GE.U32.AND P0, PT, R0, 0xfe, PT ;  /* 0x000000fe0000780c */ /* 0x000fda0003f06070 */
[----:B------:R-:W-:Y:S05]  /*71b0*/  @!P0 BRA `(.L_x_137) ;  /* 0x0000000000808947 */ /* 0x000fea0003800000 */
[----:B------:R-:W-:-:S13]  /*71c0*/  ISETP.GT.AND P0, PT, R6, 0xfe, PT ;  /* 0x000000fe0600780c */ /* 0x000fda0003f04270 */
[----:B------:R-:W-:Y:S05]  /*71d0*/  @P0 BRA `(.L_x_138) ;  /* 0x00000000006c0947 */ /* 0x000fea0003800000 */
[----:B------:R-:W-:-:S13]  /*71e0*/  ISETP.GE.AND P0, PT, R6, 0x1, PT ;  /* 0x000000010600780c */ /* 0x000fda0003f06270 */
[----:B------:R-:W-:Y:S05]  /*71f0*/  @P0 BRA `(.L_x_139) ;  /* 0x0000000000740947 */ /* 0x000fea0003800000 */
[----:B------:R-:W-:Y:S02]  /*7200*/  ISETP.GE.AND P0, PT, R6, -0x18, PT ;  /* 0xffffffe80600780c */ /* 0x000fe40003f06270 */
[----:B------:R-:W-:-:S11]  /*7210*/  LOP3.LUT R7, R7, 0x80000000, RZ, 0xc0, !PT ;  /* 0x8000000007077812 */ /* 0x000fd600078ec0ff */
[----:B------:R-:W-:Y:S05]  /*7220*/  @!P0 BRA `(.L_x_139) ;  /* 0x0000000000688947 */ /* 0x000fea0003800000 */
[-CC-:B------:R-:W-:Y:S01]  /*7230*/  FFMA.RZ R0, R12, R8.reuse, R11.reuse ;  /* 0x000000080c007223 */ /* 0x180fe2000000c00b */
[----:B------:R-:W-:Y:S02]  /*7240*/  VIADD R5, R6, 0x20 ;  /* 0x0000002006057836 */ /* 0x000fe40000000000 */
[-CC-:B------:R-:W-:Y:S01]  /*7250*/  FFMA.RM R3, R12, R8.reuse, R11.reuse ;  /* 0x000000080c037223 */ /* 0x180fe2000000400b */
[----:B------:R-:W-:Y:S02]  /*7260*/  ISETP.NE.AND P2, PT, R6, RZ, PT ;  /* 0x000000ff0600720c */ /* 0x000fe40003f45270 */
[----:B------:R-:W-:Y:S01]  /*7270*/  LOP3.LUT R4, R0, 0x7fffff, RZ, 0xc0, !PT ;  /* 0x007fffff00047812 */ /* 0x000fe200078ec0ff */
[----:B------:R-:W-:Y:S01]  /*7280*/  FFMA.RP R0, R12, R8, R11 ;  /* 0x000000080c007223 */ /* 0x000fe2000000800b */
[----:B------:R-:W-:Y:S01]  /*7290*/  ISETP.NE.AND P1, PT, R6, RZ, PT ;  /* 0x000000ff0600720c */ /* 0x000fe20003f25270 */
[----:B------:R-:W-:Y:S01]  /*72a0*/  IMAD.MOV R6, RZ, RZ, -R6 ;  /* 0x000000ffff067224 */ /* 0x000fe200078e0a06 */
[----:B------:R-:W-:-:S02]  /*72b0*/  LOP3.LUT R4, R4, 0x800000, RZ, 0xfc, !PT ;  /* 0x0080000004047812 */ /* 0x000fc400078efcff */
[----:B------:R-:W-:Y:S02]  /*72c0*/  FSETP.NEU.FTZ.AND P0, PT, R0, R3, PT ;  /* 0x000000030000720b */ /* 0x000fe40003f1d000 */
[----:B------:R-:W-:Y:S02]  /*72d0*/  SHF.L.U32 R5, R4, R5, RZ ;  /* 0x0000000504057219 */ /* 0x000fe400000006ff */
[----:B------:R-:W-:Y:S02]  /*72e0*/  SEL R3, R6, RZ, P2 ;  /* 0x000000ff06037207 */ /* 0x000fe40001000000 */
[----:B------:R-:W-:Y:S02]  /*72f0*/  ISETP.NE.AND P1, PT, R5, RZ, P1 ;  /* 0x000000ff0500720c */ /* 0x000fe40000f25270 */
[----:B------:R-:W-:Y:S02]  /*7300*/  SHF.R.U32.HI R3, RZ, R3, R4 ;  /* 0x00000003ff037219 */ /* 0x000fe40000011604 */
[----:B------:R-:W-:-:S02]  /*7310*/  PLOP3.LUT P0, PT, P0, P1, PT, 0xf8, 0x8f ;  /* 0x00000000008f781c */ /* 0x000fc40000703f70 */
[----:B------:R-:W-:Y:S02]  /*7320*/  SHF.R.U32.HI R5, RZ, 0x1, R3 ;  /* 0x00000001ff057819 */ /* 0x000fe40000011603 */
[----:B------:R-:W-:-:S04]  /*7330*/  SEL R0, RZ, 0x1, !P0 ;  /* 0x00000001ff007807 */ /* 0x000fc80004000000 */
[----:B------:R-:W-:-:S04]  /*7340*/  LOP3.LUT R0, R0, 0x1, R5, 0xf8, !PT ;  /* 0x0000000100007812 */ /* 0x000fc800078ef805 */
[----:B------:R-:W-:-:S05]  /*7350*/  LOP3.LUT R0, R0, R3, RZ, 0xc0, !PT ;  /* 0x0000000300007212 */ /* 0x000fca00078ec0ff */
[----:B------:R-:W-:-:S05]  /*7360*/  IMAD.IADD R0, R5, 0x1, R0 ;  /* 0x0000000105007824 */ /* 0x000fca00078e0200 */
[----:B------:R-:W-:Y:S01]  /*7370*/  LOP3.LUT R7, R0, R7, RZ, 0xfc, !PT ;  /* 0x0000000700077212 */ /* 0x000fe200078efcff */
[----:B------:R-:W-:Y:S06]  /*7380*/  BRA `(.L_x_139) ;  /* 0x0000000000107947 */ /* 0x000fec0003800000 */
.L_x_138:
[----:B------:R-:W-:-:S04]  /*7390*/  LOP3.LUT R7, R7, 0x80000000, RZ, 0xc0, !PT ;  /* 0x8000000007077812 */ /* 0x000fc800078ec0ff */
[----:B------:R-:W-:Y:S01]  /*73a0*/  LOP3.LUT R7, R7, 0x7f800000, RZ, 0xfc, !PT ;  /* 0x7f80000007077812 */ /* 0x000fe200078efcff */
[----:B------:R-:W-:Y:S06]  /*73b0*/  BRA `(.L_x_139) ;  /* 0x0000000000047947 */ /* 0x000fec0003800000 */
.L_x_137:
[----:B------:R-:W-:-:S07]  /*73c0*/  IMAD R7, R3, 0x800000, R7 ;  /* 0x0080000003077824 */ /* 0x000fce00078e0207 */
.L_x_139:
[----:B------:R-:W-:Y:S05]  /*73d0*/  BSYNC.RECONVERGENT B2 ;  /* 0x0000000000027941 */ /* 0x000fea0003800200 */
.L_x_136:
[----:B------:R-:W-:Y:S05]  /*73e0*/  BRA `(.L_x_140) ;  /* 0x0000000000207947 */ /* 0x000fea0003800000 */
.L_x_135:
[----:B------:R-:W-:-:S04]  /*73f0*/  LOP3.LUT R5, R5, 0x80000000, R42, 0x48, !PT ;  /* 0x8000000005057812 */ /* 0x000fc800078e482a */
[----:B------:R-:W-:Y:S01]  /*7400*/  LOP3.LUT R7, R5, 0x7f800000, RZ, 0xfc, !PT ;  /* 0x7f80000005077812 */ /* 0x000fe200078efcff */
[----:B------:R-:W-:Y:S06]  /*7410*/  BRA `(.L_x_140) ;  /* 0x0000000000147947 */ /* 0x000fec0003800000 */
.L_x_134:
[----:B------:R-:W-:Y:S01]  /*7420*/  LOP3.LUT R7, R5, 0x80000000, R42, 0x48, !PT ;  /* 0x8000000005077812 */ /* 0x000fe200078e482a */
[----:B------:R-:W-:Y:S06]  /*7430*/  BRA `(.L_x_140) ;  /* 0x00000000000c7947 */ /* 0x000fec0003800000 */
.L_x_133:
[----:B------:R-:W0:Y:S01]  /*7440*/  MUFU.RSQ R7, -QNAN ;  /* 0xffc0000000077908 */ /* 0x000e220000001400 */
[----:B------:R-:W-:Y:S05]  /*7450*/  BRA `(.L_x_140) ;  /* 0x0000000000047947 */ /* 0x000fea0003800000 */
.L_x_132:
[----:B------:R-:W-:-:S07]  /*7460*/  FADD.FTZ R7, R42, R0 ;  /* 0x000000002a077221 */ /* 0x000fce0000010000 */
.L_x_140:
[----:B------:R-:W-:Y:S05]  /*7470*/  BSYNC.RECONVERGENT B1 ;  /* 0x0000000000017941 */ /* 0x000fea0003800200 */
.L_x_130:
[----:B------:R-:W-:Y:S02]  /*7480*/  IMAD.MOV.U32 R4, RZ, RZ, R10 ;  /* 0x000000ffff047224 */ /* 0x000fe400078e000a */
[----:B------:R-:W-:Y:S02]  /*7490*/  IMAD.MOV.U32 R5, RZ, RZ, 0x0 ;  /* 0x00000000ff057424 */ /* 0x000fe400078e00ff */
[----:B0-----:R-:W-:Y:S02]  /*74a0*/  IMAD.MOV.U32 R0, RZ, RZ, R7 ;  /* 0x000000ffff007224 */ /* 0x001fe400078e0007 */
[----:B------:R-:W-:Y:S05]  /*74b0*/  RET.REL.NODEC R4 `(_Z16geneticAlgorithmbP10ChromosomeP17curandStateXORWOWP7ProjectS0_) ;  /* 0xffffff8804d07950 */ /* 0x000fea0003c3ffff */
        .type           $_Z16geneticAlgorithmbP10ChromosomeP17curandStateXORWOWP7ProjectS0_$__internal_accurate_pow,@function
        .size           $_Z16geneticAlgorithmbP10ChromosomeP17curandStateXORWOWP7ProjectS0_$__internal_accurate_pow,(.L_x_154 - $_Z16geneticAlgorithmbP10ChromosomeP17curandStateXORWOWP7ProjectS0_$__internal_accurate_pow)
$_Z16geneticAlgorithmbP10ChromosomeP17curandStateXORWOWP7ProjectS0_$__internal_accurate_pow:
[----:B------:R-:W-:Y:S01]  /*74c0*/  ISETP.GT.U32.AND P1, PT, R5, 0xfffff, PT ;  /* 0x000fffff0500780c */ /* 0x000fe20003f24070 */
[--C-:B------:R-:W-:Y:S01]  /*74d0*/  IMAD.MOV.U32 R9, RZ, RZ, R5.reuse ;  /* 0x000000ffff097224 */ /* 0x100fe200078e0005 */
[----:B------:R-:W-:Y:S01]  /*74e0*/  UMOV UR6, 0x7d2cafe2 ;  /* 0x7d2cafe200067882 */ /* 0x000fe20000000000 */
[----:B------:R-:W-:Y:S01]  /*74f0*/  IMAD.MOV.U32 R48, RZ, RZ, R8 ;  /* 0x000000ffff307224 */ /* 0x000fe200078e0008 */
[----:B------:R-:W-:Y:S01]  /*7500*/  UMOV UR7, 0x3eb0f5ff ;  /* 0x3eb0f5ff00077882 */ /* 0x000fe20000000000 */
[----:B------:R-:W-:Y:S01]  /*7510*/  IMAD.MOV.U32 R10, RZ, RZ, 0x41ad3b5a ;  /* 0x41ad3b5aff0a7424 */ /* 0x000fe200078e00ff */
[----:B------:R-:W-:Y:S01]  /*7520*/  SHF.R.U32.HI R5, RZ, 0x14, R5 ;  /* 0x00000014ff057819 */ /* 0x000fe20000011605 */
[----:B------:R-:W-:Y:S01]  /*7530*/  IMAD.MOV.U32 R11, RZ, RZ, 0x3ed0f5d2 ;  /* 0x3ed0f5d2ff0b7424 */ /* 0x000fe200078e00ff */
[----:B------:R-:W-:Y:S01]  /*7540*/  UMOV UR8, 0x3b39803f ;  /* 0x3b39803f00087882 */ /* 0x000fe20000000000 */
[----:B------:R-:W-:-:S04]  /*7550*/  UMOV UR9, 0x3c7abc9e ;  /* 0x3c7abc9e00097882 */ /* 0x000fc80000000000 */
[----:B------:R-:W-:Y:S01]  /*7560*/  @!P1 DMUL R6, R8, 1.80143985094819840000e+16 ;  /* 0x4350000008069828 */ /* 0x000fe20000000000 */
[----:B------:R-:W-:-:S09]  /*7570*/  IMAD.MOV.U32 R8, RZ, RZ, RZ ;  /* 0x000000ffff087224 */ /* 0x000fd200078e00ff */
[----:B------:R-:W-:Y:S01]  /*7580*/  @!P1 IMAD.MOV.U32 R9, RZ, RZ, R7 ;  /* 0x000000ffff099224 */ /* 0x000fe200078e0007 */
[----:B------:R-:W-:Y:S01]  /*7590*/  @!P1 LEA.HI R5, R7, 0xffffffca, RZ, 0xc ;  /* 0xffffffca07059811 */ /* 0x000fe200078f60ff */
[----:B------:R-:W-:-:S03]  /*75a0*/  @!P1 IMAD.MOV.U32 R48, RZ, RZ, R6 ;  /* 0x000000ffff309224 */ /* 0x000fc600078e0006 */
[----:B------:R-:W-:-:S04]  /*75b0*/  LOP3.LUT R49, R9, 0x800fffff, RZ, 0xc0, !PT ;  /* 0x800fffff09317812 */ /* 0x000fc800078ec0ff */
[----:B------:R-:W-:-:S04]  /*75c0*/  LOP3.LUT R49, R49, 0x3ff00000, RZ, 0xfc, !PT ;  /* 0x3ff0000031317812 */ /* 0x000fc800078efcff */
[----:B------:R-:W-:-:S13]  /*75d0*/  ISETP.GE.U32.AND P4, PT, R49, 0x3ff6a09f, PT ;  /* 0x3ff6a09f3100780c */ /* 0x000fda0003f86070 */
[----:B------:R-:W-:-:S04]  /*75e0*/  @P4 VIADD R9, R49, 0xfff00000 ;  /* 0xfff0000031094836 */ /* 0x000fc80000000000 */
[----:B------:R-:W-:-:S06]  /*75f0*/  @P4 IMAD.MOV.U32 R49, RZ, RZ, R9 ;  /* 0x000000ffff314224 */ /* 0x000fcc00078e0009 */
[C---:B------:R-:W-:Y:S02]  /*7600*/  DADD R20, R48.reuse, 1 ;  /* 0x3ff0000030147429 */ /* 0x040fe40000000000 */
[----:B------:R-:W-:-:S04]  /*7610*/  DADD R48, R48, -1 ;  /* 0xbff0000030307429 */ /* 0x000fc80000000000 */
[----:B------:R-:W0:Y:S02]  /*7620*/  MUFU.RCP64H R9, R21 ;  /* 0x0000001500097308 */ /* 0x000e240000001800 */
[----:B0-----:R-:W-:-:S08]  /*7630*/  DFMA R12, -R20, R8, 1 ;  /* 0x3ff00000140c742b */ /* 0x001fd00000000108 */
[----:B------:R-:W-:-:S08]  /*7640*/  DFMA R12, R12, R12, R12 ;  /* 0x0000000c0c0c722b */ /* 0x000fd0000000000c */
[----:B------:R-:W-:-:S08]  /*7650*/  DFMA R12, R8, R12, R8 ;  /* 0x0000000c080c722b */ /* 0x000fd00000000008 */
[----:B------:R-:W-:-:S08]  /*7660*/  DMUL R8, R48, R12 ;  /* 0x0000000c30087228 */ /* 0x000fd00000000000 */
[----:B------:R-:W-:-:S08]  /*7670*/  DFMA R8, R48, R12, R8 ;  /* 0x0000000c3008722b */ /* 0x000fd00000000008 */
[----:B------:R-:W-:-:S08]  /*7680*/  DMUL R14, R8, R8 ;  /* 0x00000008080e7228 */ /* 0x000fd00000000000 */
[----:B------:R-:W-:Y:S01]  /*7690*/  DFMA R10, R14, UR6, R10 ;  /* 0x000000060e0a7c2b */ /* 0x000fe2000800000a */
[----:B------:R-:W-:Y:S01]  /*76a0*/  UMOV UR6, 0x75488a3f ;  /* 0x75488a3f00067882 */ /* 0x000fe20000000000 */
[----:B------:R-:W-:-:S06]  /*76b0*/  UMOV UR7, 0x3ef3b20a ;  /* 0x3ef3b20a00077882 */ /* 0x000fcc0000000000 */
[----:B------:R-:W-:Y:S01]  /*76c0*/  DFMA R10, R14, R10, UR6 ;  /* 0x000000060e0a7e2b */ /* 0x000fe2000800000a */
[----:B------:R-:W-:Y:S01]  /*76d0*/  UMOV UR6, 0xe4faecd5 ;  /* 0xe4faecd500067882 */ /* 0x000fe20000000000 */
[----:B------:R-:W-:-:S06]  /*76e0*/  UMOV UR7, 0x3f1745cd ;  /* 0x3f1745cd00077882 */ /* 0x000fcc0000000000 */
[----:B------:R-:W-:Y:S01]  /*76f0*/  DFMA R10, R14, R10, UR6 ;  /* 0x000000060e0a7e2b */ /* 0x000fe2000800000a */
[----:B------:R-:W-:Y:S01]  /*7700*/  UMOV UR6, 0x258a578b ;  /* 0x258a578b00067882 */ /* 0x000fe20000000000 */
[----:B------:R-:W-:-:S06]  /*7710*/  UMOV UR7, 0x3f3c71c7 ;  /* 0x3f3c71c700077882 */ /* 0x000fcc0000000000 */
[----:B------:R-:W-:Y:S01]  /*7720*/  DFMA R20, R14, R10, UR6 ;  /* 0x000000060e147e2b */ /* 0x000fe2000800000a */
[----:B------:R-:W-:Y:S01]  /*7730*/  UMOV UR6, 0x9242b910 ;  /* 0x9242b91000067882 */ /* 0x000fe20000000000 */
[----:B------:R-:W-:Y:S01]  /*7740*/  UMOV UR7, 0x3f624924 ;  /* 0x3f62492400077882 */ /* 0x000fe20000000000 */
[----:B------:R-:W-:-:S05]  /*7750*/  DADD R10, R48, -R8 ;  /* 0x00000000300a7229 */ /* 0x000fca0000000808 */
[----:B------:R-:W-:Y:S01]  /*7760*/  DFMA R20, R14, R20, UR6 ;  /* 0x000000060e147e2b */ /* 0x000fe20008000014 */
[----:B------:R-:W-:Y:S01]  /*7770*/  UMOV UR6, 0x99999dfb ;  /* 0x99999dfb00067882 */ /* 0x000fe20000000000 */
[----:B------:R-:W-:Y:S01]  /*7780*/  UMOV UR7, 0x3f899999 ;  /* 0x3f89999900077882 */ /* 0x000fe20000000000 */
[----:B------:R-:W-:-:S05]  /*7790*/  DADD R10, R10, R10 ;  /* 0x000000000a0a7229 */ /* 0x000fca000000000a */
[----:B------:R-:W-:Y:S01]  /*77a0*/  DFMA R20, R14, R20, UR6 ;  /* 0x000000060e147e2b */ /* 0x000fe20008000014 */
[----:B------:R-:W-:Y:S01]  /*77b0*/  UMOV UR6, 0x55555555 ;  /* 0x5555555500067882 */ /* 0x000fe20000000000 */
[----:B------:R-:W-:Y:S01]  /*77c0*/  UMOV UR7, 0x3fb55555 ;  /* 0x3fb5555500077882 */ /* 0x000fe20000000000 */
[----:B------:R-:W-:-:S05]  /*77d0*/  DFMA R48, R48, -R8, R10 ;  /* 0x800000083030722b */ /* 0x000fca000000000a */
[----:B------:R-:W-:-:S03]  /*77e0*/  DFMA R10, R14, R20, UR6 ;  /* 0x000000060e0a7e2b */ /* 0x000fc60008000014 */
[----:B------:R-:W-:Y:S02]  /*77f0*/  DMUL R48, R12, R48 ;  /* 0x000000300c307228 */ /* 0x000fe40000000000 */
[----:B------:R-:W-:-:S03]  /*7800*/  DMUL R12, R8, R8 ;  /* 0x00000008080c7228 */ /* 0x000fc60000000000 */
[----:B------:R-:W-:Y:S01]  /*7810*/  DADD R50, -R10, UR6 ;  /* 0x000000060a327e29 */ /* 0x000fe20008000100 */
[----:B------:R-:W-:Y:S01]  /*7820*/  UMOV UR6, 0xb9e7b0 ;  /* 0x00b9e7b000067882 */ /* 0x000fe20000000000 */
[----:B------:R-:W-:-:S03]  /*7830*/  UMOV UR7, 0x3c46a4cb ;  /* 0x3c46a4cb00077882 */ /* 0x000fc60000000000 */
[----:B------:R-:W-:-:S03]  /*7840*/  DMUL R6, R8, R12 ;  /* 0x0000000c08067228 */ /* 0x000fc60000000000 */
[----:B------:R-:W-:Y:S02]  /*7850*/  DFMA R50, R14, R20, R50 ;  /* 0x000000140e32722b */ /* 0x000fe40000000032 */
[----:B------:R-:W-:Y:S01]  /*7860*/  DFMA R14, R8, R8, -R12 ;  /* 0x00000008080e722b */ /* 0x000fe2000000080c */
[----:B------:R-:W-:Y:S02]  /*7870*/  VIADD R21, R49, 0x100000 ;  /* 0x0010000031157836 */ /* 0x000fe40000000000 */
[----:B------:R-:W-:-:S03]  /*7880*/  IMAD.MOV.U32 R20, RZ, RZ, R48 ;  /* 0x000000ffff147224 */ /* 0x000fc600078e0030 */
[----:B------:R-:W-:Y:S01]  /*7890*/  DADD R50, R50, -UR6 ;  /* 0x8000000632327e29 */ /* 0x000fe20008000000 */
[----:B------:R-:W-:Y:S01]  /*78a0*/  UMOV UR6, 0x80000000 ;  /* 0x8000000000067882 */ /* 0x000fe20000000000 */
[----:B------:R-:W-:Y:S01]  /*78b0*/  UMOV UR7, 0x43300000 ;  /* 0x4330000000077882 */ /* 0x000fe20000000000 */
[C---:B------:R-:W-:Y:S02]  /*78c0*/  DFMA R14, R8.reuse, R20, R14 ;  /* 0x00000014080e722b */ /* 0x040fe4000000000e */
[----:B------:R-:W-:-:S08]  /*78d0*/  DFMA R20, R8, R12, -R6 ;  /* 0x0000000c0814722b */ /* 0x000fd00000000806 */
[----:B------:R-:W-:Y:S02]  /*78e0*/  DFMA R20, R48, R12, R20 ;  /* 0x0000000c3014722b */ /* 0x000fe40000000014 */
[----:B------:R-:W-:-:S06]  /*78f0*/  DADD R12, R10, R50 ;  /* 0x000000000a0c7229 */ /* 0x000fcc0000000032 */
[----:B------:R-:W-:Y:S02]  /*7900*/  DFMA R14, R8, R14, R20 ;  /* 0x0000000e080e722b */ /* 0x000fe40000000014 */
[----:B------:R-:W-:Y:S02]  /*7910*/  DADD R10, R10, -R12 ;  /* 0x000000000a0a7229 */ /* 0x000fe4000000080c */
[----:B------:R-:W-:-:S06]  /*7920*/  DMUL R20, R12, R6 ;  /* 0x000000060c147228 */ /* 0x000fcc0000000000 */
[----:B------:R-:W-:Y:S02]  /*7930*/  DADD R10, R50, R10 ;  /* 0x00000000320a7229 */ /* 0x000fe4000000000a */
[----:B------:R-:W-:-:S08]  /*7940*/  DFMA R50, R12, R6, -R20 ;  /* 0x000000060c32722b */ /* 0x000fd00000000814 */
[----:B------:R-:W-:-:S08]  /*7950*/  DFMA R12, R12, R14, R50 ;  /* 0x0000000e0c0c722b */ /* 0x000fd00000000032 */
[----:B------:R-:W-:-:S08]  /*7960*/  DFMA R12, R10, R6, R12 ;  /* 0x000000060a0c722b */ /* 0x000fd0000000000c */
[----:B------:R-:W-:-:S08]  /*7970*/  DADD R10, R20, R12 ;  /* 0x00000000140a7229 */ /* 0x000fd0000000000c */
[--C-:B------:R-:W-:Y:S02]  /*7980*/  DADD R6, R8, R10.reuse ;  /* 0x0000000008067229 */ /* 0x100fe4000000000a */
[----:B------:R-:W-:-:S06]  /*7990*/  DADD R20, R20, -R10 ;  /* 0x0000000014147229 */ /* 0x000fcc000000080a */
[----:B------:R-:W-:Y:S02]  /*79a0*/  DADD R8, R8, -R6 ;  /* 0x0000000008087229 */ /* 0x000fe40000000806 */
[----:B------:R-:W-:-:S06]  /*79b0*/  DADD R20, R12, R20 ;  /* 0x000000000c147229 */ /* 0x000fcc0000000014 */
[----:B------:R-:W-:-:S08]  /*79c0*/  DADD R8, R10, R8 ;  /* 0x000000000a087229 */ /* 0x000fd00000000008 */
[----:B------:R-:W-:Y:S01]  /*79d0*/  DADD R20, R20, R8 ;  /* 0x0000000014147229 */ /* 0x000fe20000000008 */
[C---:B------:R-:W-:Y:S02]  /*79e0*/  VIADD R8, R5.reuse, 0xfffffc01 ;  /* 0xfffffc0105087836 */ /* 0x040fe40000000000 */
[----:B------:R-:W-:Y:S02]  /*79f0*/  @P4 VIADD R8, R5, 0xfffffc02 ;  /* 0xfffffc0205084836 */ /* 0x000fe40000000000 */
[----:B------:R-:W-:-:S03]  /*7a00*/  IMAD.MOV.U32 R9, RZ, RZ, 0x43300000 ;  /* 0x43300000ff097424 */ /* 0x000fc600078e00ff */
[----:B------:R-:W-:Y:S01]  /*7a10*/  DADD R48, R48, R20 ;  /* 0x0000000030307229 */ /* 0x000fe20000000014 */
[----:B------:R-:W-:-:S06]  /*7a20*/  LOP3.LUT R8, R8, 0x80000000, RZ, 0x3c, !PT ;  /* 0x8000000008087812 */ /* 0x000fcc00078e3cff */
[----:B------:R-:W-:Y:S01]  /*7a30*/  DADD R8, R8, -UR6 ;  /* 0x8000000608087e29 */ /* 0x000fe20008000000 */
[----:B------:R-:W-:Y:S01]  /*7a40*/  UMOV UR6, 0xfefa39ef ;  /* 0xfefa39ef00067882 */ /* 0x000fe20000000000 */
[----:B------:R-:W-:Y:S01]  /*7a50*/  DADD R12, R6, R48 ;  /* 0x00000000060c7229 */ /* 0x000fe20000000030 */
[----:B------:R-:W-:-:S07]  /*7a60*/  UMOV UR7, 0x3fe62e42 ;  /* 0x3fe62e4200077882 */ /* 0x000fce0000000000 */
[--C-:B------:R-:W-:Y:S02]  /*7a70*/  DFMA R10, R8, UR6, R12.reuse ;  /* 0x00000006080a7c2b */ /* 0x100fe4000800000c */
[----:B------:R-:W-:-:S06]  /*7a80*/  DADD R14, R6, -R12 ;  /* 0x00000000060e7229 */ /* 0x000fcc000000080c */
[----:B------:R-:W-:Y:S02]  /*7a90*/  DFMA R6, R8, -UR6, R10 ;  /* 0x8000000608067c2b */ /* 0x000fe4000800000a */
[----:B------:R-:W-:-:S06]  /*7aa0*/  DADD R14, R48, R14 ;  /* 0x00000000300e7229 */ /* 0x000fcc000000000e */
[----:B------:R-:W-:-:S08]  /*7ab0*/  DADD R6, -R12, R6 ;  /* 0x000000000c067229 */ /* 0x000fd00000000106 */
[----:B------:R-:W-:-:S08]  /*7ac0*/  DADD R6, R14, -R6 ;  /* 0x000000000e067229 */ /* 0x000fd00000000806 */
[----:B------:R-:W-:Y:S01]  /*7ad0*/  DFMA R8, R8, UR8, R6 ;  /* 0x0000000808087c2b */ /* 0x000fe20008000006 */
[----:B------:R-:W-:Y:S02]  /*7ae0*/  IMAD.MOV.U32 R7, RZ, RZ, R3 ;  /* 0x000000ffff077224 */ /* 0x000fe400078e0003 */
[----:B------:R-:W-:Y:S02]  /*7af0*/  IMAD.MOV.U32 R6, RZ, RZ, R4 ;  /* 0x000000ffff067224 */ /* 0x000fe400078e0004 */
[C---:B------:R-:W-:Y:S01]  /*7b00*/  IMAD.SHL.U32 R3, R7.reuse, 0x2, RZ ;  /* 0x0000000207037824 */ /* 0x040fe200078e00ff */
[----:B------:R-:W-:Y:S02]  /*7b10*/  LOP3.LUT R4, R7, 0xff0fffff, RZ, 0xc0, !PT ;  /* 0xff0fffff07047812 */ /* 0x000fe400078ec0ff */
[----:B------:R-:W-:Y:S02]  /*7b20*/  DADD R12, R10, R8 ;  /* 0x000000000a0c7229 */ /* 0x000fe40000000008 */
[----:B------:R-:W-:-:S04]  /*7b30*/  ISETP.GT.U32.AND P1, PT, R3, -0x2000001, PT ;  /* 0xfdffffff0300780c */ /* 0x000fc80003f24070 */
[----:B------:R-:W-:Y:S02]  /*7b40*/  SEL R7, R4, R7, P1 ;  /* 0x0000000704077207 */ /* 0x000fe40000800000 */
[----:B------:R-:W-:-:S04]  /*7b50*/  DADD R4, R10, -R12 ;  /* 0x000000000a047229 */ /* 0x000fc8000000080c */
[----:B------:R-:W-:-:S04]  /*7b60*/  DMUL R10, R12, R6 ;  /* 0x000000060c0a7228 */ /* 0x000fc80000000000 */
[----:B------:R-:W-:-:S04]  /*7b70*/  DADD R8, R8, R4 ;  /* 0x0000000008087229 */ /* 0x000fc80000000004 */
[----:B------:R-:W-:-:S08]  /*7b80*/  DFMA R12, R12, R6, -R10 ;  /* 0x000000060c0c722b */ /* 0x000fd0000000080a */
[----:B------:R-:W-:Y:S01]  /*7b90*/  DFMA R8, R8, R6, R12 ;  /* 0x000000060808722b */ /* 0x000fe2000000000c */
[----:B------:R-:W-:Y:S02]  /*7ba0*/  IMAD.MOV.U32 R6, RZ, RZ, 0x652b82fe ;  /* 0x652b82feff067424 */ /* 0x000fe400078e00ff */
[----:B------:R-:W-:-:S05]  /*7bb0*/  IMAD.MOV.U32 R7, RZ, RZ, 0x3ff71547 ;  /* 0x3ff71547ff077424 */ /* 0x000fca00078e00ff */
[----:B------:R-:W-:-:S08]  /*7bc0*/  DADD R12, R10, R8 ;  /* 0x000000000a0c7229 */ /* 0x000fd00000000008 */
[----:B------:R-:W-:Y:S02]  /*7bd0*/  DFMA R6, R12, R6, 6.75539944105574400000e+15 ;  /* 0x433800000c06742b */ /* 0x000fe40000000006 */
[----:B------:R-:W-:Y:S01]  /*7be0*/  FSETP.GEU.AND P1, PT, |R13|, 4.1917929649353027344, PT ;  /* 0x4086232b0d00780b */ /* 0x000fe20003f2e200 */
[----:B------:R-:W-:-:S05]  /*7bf0*/  DADD R10, R10, -R12 ;  /* 0x000000000a0a7229 */ /* 0x000fca000000080c */
[----:B------:R-:W-:-:S03]  /*7c00*/  DADD R4, R6, -6.75539944105574400000e+15 ;  /* 0xc338000006047429 */ /* 0x000fc60000000000 */
[----:B------:R-:W-:-:S05]  /*7c10*/  DADD R8, R8, R10 ;  /* 0x0000000008087229 */ /* 0x000fca000000000a */
[----:B------:R-:W-:Y:S01]  /*7c20*/  DFMA R14, R4, -UR6, R12 ;  /* 0x80000006040e7c2b */ /* 0x000fe2000800000c */
[----:B------:R-:W-:Y:S01]  /*7c30*/  UMOV UR6, 0x3b39803f ;  /* 0x3b39803f00067882 */ /* 0x000fe20000000000 */
[----:B------:R-:W-:-:S06]  /*7c40*/  UMOV UR7, 0x3c7abc9e ;  /* 0x3c7abc9e00077882 */ /* 0x000fcc0000000000 */
[----:B------:R-:W-:Y:S01]  /*7c50*/  DFMA R14, R4, -UR6, R14 ;  /* 0x80000006040e7c2b */ /* 0x000fe2000800000e */
[----:B------:R-:W-:Y:S01]  /*7c60*/  UMOV UR6, 0x69ce2bdf ;  /* 0x69ce2bdf00067882 */ /* 0x000fe20000000000 */
[----:B------:R-:W-:Y:S01]  /*7c70*/  IMAD.MOV.U32 R4, RZ, RZ, -0x35dec16 ;  /* 0xfca213eaff047424 */ /* 0x000fe200078e00ff */
[----:B------:R-:W-:Y:S01]  /*7c80*/  UMOV UR7, 0x3e5ade15 ;  /* 0x3e5ade1500077882 */ /* 0x000fe20000000000 */
[----:B------:R-:W-:-:S06]  /*7c90*/  IMAD.MOV.U32 R5, RZ, RZ, 0x3e928af3 ;  /* 0x3e928af3ff057424 */ /* 0x000fcc00078e00ff */
        /* <DEDUP_REMOVED lines=24> */
[----:B------:R-:W-:-:S08]  /*7e20*/  DFMA R4, R14, R4, UR6 ;  /* 0x000000060e047e2b */ /* 0x000fd00008000004 */
[----:B------:R-:W-:-:S08]  /*7e30*/  DFMA R4, R14, R4, 1 ;  /* 0x3ff000000e04742b */ /* 0x000fd00000000004 */
[----:B------:R-:W-:-:S10]  /*7e40*/  DFMA R4, R14, R4, 1 ;  /* 0x3ff000000e04742b */ /* 0x000fd40000000004 */
[----:B------:R-:W-:Y:S02]  /*7e50*/  IMAD R11, R6, 0x100000, R5 ;  /* 0x00100000060b7824 */ /* 0x000fe400078e0205 */
[----:B------:R-:W-:Y:S01]  /*7e60*/  IMAD.MOV.U32 R10, RZ, RZ, R4 ;  /* 0x000000ffff0a7224 */ /* 0x000fe200078e0004 */
[----:B------:R-:W-:Y:S06]  /*7e70*/  @!P1 BRA `(.L_x_141) ;  /* 0x0000000000309947 */ /* 0x000fec0003800000 */
[----:B------:R-:W-:Y:S01]  /*7e80*/  FSETP.GEU.AND P1, PT, |R13|, 4.2275390625, PT ;  /* 0x408748000d00780b */ /* 0x000fe20003f2e200 */
[C---:B------:R-:W-:Y:S02]  /*7e90*/  DADD R10, R12.reuse, +INF ;  /* 0x7ff000000c0a7429 */ /* 0x040fe40000000000 */
[----:B------:R-:W-:-:S08]  /*7ea0*/  DSETP.GEU.AND P4, PT, R12, RZ, PT ;  /* 0x000000ff0c00722a */ /* 0x000fd00003f8e000 */
[----:B------:R-:W-:Y:S02]  /*7eb0*/  FSEL R10, R10, RZ, P4 ;  /* 0x000000ff0a0a7208 */ /* 0x000fe40002000000 */
[----:B------:R-:W-:Y:S02]  /*7ec0*/  @!P1 LEA.HI R3, R6, R6, RZ, 0x1 ;  /* 0x0000000606039211 */ /* 0x000fe400078f08ff */
[----:B------:R-:W-:Y:S02]  /*7ed0*/  FSEL R11, R11, RZ, P4 ;  /* 0x000000ff0b0b7208 */ /* 0x000fe40002000000 */
[----:B------:R-:W-:-:S05]  /*7ee0*/  @!P1 SHF.R.S32.HI R3, RZ, 0x1, R3 ;  /* 0x00000001ff039819 */ /* 0x000fca0000011403 */
[----:B------:R-:W-:Y:S02]  /*7ef0*/  @!P1 IMAD.IADD R6, R6, 0x1, -R3 ;  /* 0x0000000106069824 */ /* 0x000fe400078e0a03 */
[----:B------:R-:W-:-:S03]  /*7f00*/  @!P1 IMAD R5, R3, 0x100000, R5 ;  /* 0x0010000003059824 */ /* 0x000fc600078e0205 */
[----:B------:R-:W-:Y:S01]  /*7f10*/  @!P1 LEA R7, R6, 0x3ff00000, 0x14 ;  /* 0x3ff0000006079811 */ /* 0x000fe200078ea0ff */
[----:B------:R-:W-:-:S06]  /*7f20*/  @!P1 IMAD.MOV.U32 R6, RZ, RZ, RZ ;  /* 0x000000ffff069224 */ /* 0x000fcc00078e00ff */
[----:B------:R-:W-:-:S11]  /*7f30*/  @!P1 DMUL R10, R4, R6 ;  /* 0x00000006040a9228 */ /* 0x000fd60000000000 */
.L_x_141:
[----:B------:R-:W-:Y:S01]  /*7f40*/  DFMA R8, R8, R10, R10 ;  /* 0x0000000a0808722b */ /* 0x000fe2000000000a */
[----:B------:R-:W-:Y:S01]  /*7f50*/  IMAD.MOV.U32 R6, RZ, RZ, R0 ;  /* 0x000000ffff067224 */ /* 0x000fe200078e0000 */
[----:B------:R-:W-:Y:S01]  /*7f60*/  DSETP.NEU.AND P1, PT, |R10|, +INF , PT ;  /* 0x7ff000000a00742a */ /* 0x000fe20003f2d200 */
[----:B------:R-:W-:-:S07]  /*7f70*/  IMAD.MOV.U32 R7, RZ, RZ, 0x0 ;  /* 0x00000000ff077424 */ /* 0x000fce00078e00ff */
[----:B------:R-:W-:Y:S02]  /*7f80*/  FSEL R4, R10, R8, !P1 ;  /* 0x000000080a047208 */ /* 0x000fe40004800000 */
[----:B------:R-:W-:Y:S01]  /*7f90*/  FSEL R5, R11, R9, !P1 ;  /* 0x000000090b057208 */ /* 0x000fe20004800000 */
[----:B------:R-:W-:Y:S06]  /*7fa0*/  RET.REL.NODEC R6 `(_Z16geneticAlgorithmbP10ChromosomeP17curandStateXORWOWP7ProjectS0_) ;  /* 0xffffff8006147950 */ /* 0x000fec0003c3ffff */
.L_x_142:
[----:B------:R-:W-:-:S00]  /*7fb0*/  BRA `(.L_x_142) ;  /* 0xfffffffc00fc7947 */ /* 0x000fc0000383ffff */
[----:B------:R-:W-:-:S00]  /*7fc0*/  NOP ;  /* 0x0000000000007918 */ /* 0x000fc00000000000 */
        /* <DEDUP_REMOVED lines=11> */
.L_x_154:


//--------------------- .text._Z17setupRandomStreamjP17curandStateXORWOW --------------------------
	.section	.text._Z17setupRandomStreamjP17curandStateXORWOW,"ax",@progbits
	.align	128
        .global         _Z17setupRandomStreamjP17curandStateXORWOW
        .type           _Z17setupRandomStreamjP17curandStateXORWOW,@function
        .size           _Z17setupRandomStreamjP17curandStateXORWOW,(.L_x_156 - _Z17setupRandomStreamjP17curandStateXORWOW)
        .other          _Z17setupRandomStreamjP17curandStateXORWOW,@"STO_CUDA_ENTRY STV_DEFAULT"
_Z17setupRandomStreamjP17curandStateXORWOW:
.text._Z17setupRandomStreamjP17curandStateXORWOW:
[----:B------:R-:W-:Y:S01]  /*0000*/  LDC R1, c[0x0][0x37c] ;  /* 0x0000df00ff017b82 */ /* 0x000fe20000000800 */
[----:B------:R-:W0:Y:S07]  /*0010*/  S2R R13, SR_CTAID.X ;  /* 0x00000000000d7919 */ /* 0x000e2e0000002500 */
[----:B------:R-:W1:Y:S01]  /*0020*/  LDC R0, c[0x0][0x380] ;  /* 0x0000e000ff007b82 */ /* 0x000e620000000800 */
[----:B------:R-:W0:Y:S01]  /*0030*/  LDCU UR6, c[0x0][0x360] ;  /* 0x00006c00ff0677ac */ /* 0x000e220008000800 */
[----:B------:R-:W-:Y:S01]  /*0040*/  IMAD.MOV.U32 R5, RZ, RZ, -0x75bd8fc ;  /* 0xf8a42704ff057424 */ /* 0x000fe200078e00ff */
[----:B------:R-:W0:Y:S01]  /*0050*/  S2R R2, SR_TID.X ;  /* 0x0000000000027919 */ /* 0x000e220000002100 */
[----:B------:R-:W-:Y:S01]  /*0060*/  IMAD.MOV.U32 R8, RZ, RZ, -0x23270784 ;  /* 0xdcd8f87cff087424 */ /* 0x000fe200078e00ff */
[----:B------:R-:W2:Y:S01]  /*0070*/  LDCU.64 UR4, c[0x0][0x358] ;  /* 0x00006b00ff0477ac */ /* 0x000ea20008000a00 */
[----:B------:R-:W-:Y:S02]  /*0080*/  BSSY.RECONVERGENT B0, `(.L_x_143) ;  /* 0x00000df000007945 */ /* 0x000fe40003800200 */
[----:B------:R-:W3:Y:S01]  /*0090*/  LDC.64 R6, c[0x0][0x388] ;  /* 0x0000e200ff067b82 */ /* 0x000ee20000000a00 */
[----:B-1----:R-:W-:-:S05]  /*00a0*/  LOP3.LUT R0, R0, 0xaad26b49, RZ, 0x3c, !PT ;  /* 0xaad26b4900007812 */ /* 0x002fca00078e3cff */
[----:B------:R-:W-:-:S04]  /*00b0*/  IMAD R0, R0, 0x4182bed5, RZ ;  /* 0x4182bed500007824 */ /* 0x000fc800078e02ff */
[C---:B------:R-:W-:Y:S01]  /*00c0*/  VIADD R3, R0.reuse, 0x75bcd15 ;  /* 0x075bcd1500037836 */ /* 0x040fe20000000000 */
[C---:B------:R-:W-:Y:S01]  /*00d0*/  LOP3.LUT R4, R0.reuse, 0x159a55e5, RZ, 0x3c, !PT ;  /* 0x159a55e500047812 */ /* 0x040fe200078e3cff */
[----:B0-----:R-:W-:Y:S02]  /*00e0*/  IMAD R13, R13, UR6, R2 ;  /* 0x000000060d0d7c24 */ /* 0x001fe4000f8e0202 */
[----:B------:R-:W-:Y:S02]  /*00f0*/  VIADD R2, R0, 0xd9f6dc18 ;  /* 0xd9f6dc1800027836 */ /* 0x000fe40000000000 */
[C---:B---3--:R-:W-:Y:S01]  /*0100*/  IMAD.WIDE R6, R13.reuse, 0x30, R6 ;  /* 0x000000300d067825 */ /* 0x048fe200078e0206 */
[----:B------:R-:W-:-:S03]  /*0110*/  ISETP.NE.AND P0, PT, R13, RZ, PT ;  /* 0x000000ff0d00720c */ /* 0x000fc60003f05270 */
[----:B------:R-:W-:Y:S01]  /*0120*/  VIADD R9, R0, 0x583f19 ;  /* 0x00583f1900097836 */ /* 0x000fe20000000000 */
[----:B--2---:R0:W-:Y:S04]  /*0130*/  STG.E.64 desc[UR4][R6.64], R2 ;  /* 0x0000000206007986 */ /* 0x0041e8000c101b04 */
[----:B------:R0:W-:Y:S04]  /*0140*/  STG.E.64 desc[UR4][R6.64+0x8], R4 ;  /* 0x0000080406007986 */ /* 0x0001e8000c101b04 */
[----:B------:R0:W-:Y:S01]  /*0150*/  STG.E.64 desc[UR4][R6.64+0x10], R8 ;  /* 0x0000100806007986 */ /* 0x0001e2000c101b04 */
[----:B------:R-:W-:Y:S05]  /*0160*/  @!P0 BRA `(.L_x_144) ;  /* 0x0000000c00408947 */ /* 0x000fea0003800000 */
[----:B------:R-:W-:Y:S01]  /*0170*/  SHF.R.S32.HI R0, RZ, 0x1f, R13 ;  /* 0x0000001fff007819 */ /* 0x000fe2000001140d */
[----:B------:R-:W-:-:S07]  /*0180*/  IMAD.MOV.U32 R12, RZ, RZ, RZ ;  /* 0x000000ffff0c7224 */ /* 0x000fce00078e00ff */
.L_x_150:
[----:B0-----:R-:W-:Y:S01]  /*0190*/  LOP3.LUT R2, R13, 0x3, RZ, 0xc0, !PT ;  /* 0x000000030d027812 */ /* 0x001fe200078ec0ff */
[----:B------:R-:W-:Y:S03]  /*01a0*/  BSSY.RECONVERGENT B1, `(.L_x_145) ;  /* 0x00000c6000017945 */ /* 0x000fe60003800200 */
[----:B------:R-:W-:-:S04]  /*01b0*/  ISETP.NE.U32.AND P0, PT, R2, RZ, PT ;  /* 0x000000ff0200720c */ /* 0x000fc80003f05070 */
[----:B------:R-:W-:-:S13]  /*01c0*/  ISETP.NE.AND.EX P0, PT, RZ, RZ, PT, P0 ;  /* 0x000000ffff00720c */ /* 0x000fda0003f05300 */
[----:B------:R-:W-:Y:S05]  /*01d0*/  @!P0 BRA `(.L_x_146) ;  /* 0x0000000c00088947 */ /* 0x000fea0003800000 */
[----:B------:R-:W0:Y:S01]  /*01e0*/  LDC.64 R8, c[0x4][0x8] ;  /* 0x01000200ff087b82 */ /* 0x000e220000000a00 */
[----:B------:R-:W-:Y:S02]  /*01f0*/  IMAD.MOV.U32 R14, RZ, RZ, RZ ;  /* 0x000000ffff0e7224 */ /* 0x000fe400078e00ff */
[----:B0-----:R-:W-:-:S07]  /*0200*/  IMAD.WIDE.U32 R8, R12, 0xc80, R8 ;  /* 0x00000c800c087825 */ /* 0x001fce00078e0008 */
.L_x_149:
[----:B0-----:R-:W-:Y:S01]  /*0210*/  IMAD.MOV.U32 R15, RZ, RZ, RZ ;  /* 0x000000ffff0f7224 */ /* 0x001fe200078e00ff */
[----:B------:R-:W-:Y:S01]  /*0220*/  CS2R R2, SRZ ;  /* 0x0000000000027805 */ /* 0x000fe2000001ff00 */
[----:B------:R-:W-:Y:S01]  /*0230*/  IMAD.MOV.U32 R17, RZ, RZ, RZ ;  /* 0x000000ffff117224 */ /* 0x000fe200078e00ff */
[----:B------:R-:W-:-:S07]  /*0240*/  CS2R R4, SRZ ;  /* 0x0000000000047805 */ /* 0x000fce000001ff00 */
.L_x_148:
[----:B------:R-:W-:-:S05]  /*0250*/  IMAD.WIDE.U32 R10, R17, 0x4, R6 ;  /* 0x00000004110a7825 */ /* 0x000fca00078e0006 */
[----:B------:R0:W5:Y:S01]  /*0260*/  LDG.E R16, desc[UR4][R10.64+0x4] ;  /* 0x000004040a107981 */ /* 0x000162000c1e1900 */
[----:B------:R-:W-:-:S07]  /*0270*/  IMAD.MOV.U32 R19, RZ, RZ, RZ ;  /* 0x000000ffff137224 */ /* 0x000fce00078e00ff */
.L_x_147:
[----:B-----5:R-:W-:Y:S01]  /*0280*/  SHF.R.U32.HI R24, RZ, R19, R16 ;  /* 0x00000013ff187219 */ /* 0x020fe20000011610 */
[----:B0-----:R-:W-:-:S03]  /*0290*/  IMAD.SHL.U32 R10, R17, 0x20, RZ ;  /* 0x00000020110a7824 */ /* 0x001fc600078e00ff */
[----:B------:R-:W-:Y:S01]  /*02a0*/  LOP3.LUT R11, R24, 0x1, RZ, 0xc0, !PT ;  /* 0x00000001180b7812 */ /* 0x000fe200078ec0ff */
[----:B------:R-:W-:-:S03]  /*02b0*/  IMAD.IADD R10, R10, 0x1, R19 ;  /* 0x000000010a0a7824 */ /* 0x000fc600078e0213 */
[----:B------:R-:W-:Y:S01]  /*02c0*/  ISETP.NE.U32.AND P0, PT, R11, 0x1, PT ;  /* 0x000000010b00780c */ /* 0x000fe20003f05070 */
[----:B------:R-:W-:-:S03]  /*02d0*/  IMAD R11, R10, 0x5, RZ ;  /* 0x000000050a0b7824 */ /* 0x000fc600078e02ff */
[----:B------:R-:W-:Y:S01]  /*02e0*/  R2P PR, R24, 0x7e ;  /* 0x0000007e18007804 */ /* 0x000fe20000000000 */
[----:B------:R-:W-:-:S08]  /*02f0*/  IMAD.WIDE.U32 R10, R11, 0x4, R8 ;  /* 0x000000040b0a7825 */ /* 0x000fd000078e0008 */
[----:B------:R-:W2:Y:S04]  /*0300*/  @!P0 LDG.E R18, desc[UR4][R10.64] ;  /* 0x000000040a128981 */ /* 0x000ea8000c1e1900 */
[----:B------:R-:W3:Y:S04]  /*0310*/  @!P0 LDG.E R20, desc[UR4][R10.64+0x10] ;  /* 0x000010040a148981 */ /* 0x000ee8000c1e1900 */
[----:B------:R-:W4:Y:S04]  /*0320*/  @P1 LDG.E R22, desc[UR4][R10.64+0x14] ;  /* 0x000014040a161981 */ /* 0x000f28000c1e1900 */
[----:B------:R-:W4:Y:S04]  /*0330*/  @P2 LDG.E R26, desc[UR4][R10.64+0x28] ;  /* 0x000028040a1a2981 */ /* 0x000f28000c1e1900 */
[----:B------:R-:W4:Y:S04]  /*0340*/  @!P0 LDG.E R21, desc[UR4][R10.64+0x4] ;  /* 0x000004040a158981 */ /* 0x000f28000c1e1900 */
[----:B------:R-:W4:Y:S04]  /*0350*/  @!P0 LDG.E R23, desc[UR4][R10.64+0xc] ;  /* 0x00000c040a178981 */ /* 0x000f28000c1e1900 */
[----:B------:R-:W4:Y:S04]  /*0360*/  @P1 LDG.E R25, desc[UR4][R10.64+0x18] ;  /* 0x000018040a191981 */ /* 0x000f28000c1e1900 */
[----:B------:R-:W4:Y:S04]  /*0370*/  @P3 LDG.E R28, desc[UR4][R10.64+0x3c] ;  /* 0x00003c040a1c3981 */ /* 0x000f28000c1e1900 */
[----:B------:R-:W4:Y:S01]  /*0380*/  @P6 LDG.E R27, desc[UR4][R10.64+0x7c] ;  /* 0x00007c040a1b6981 */ /* 0x000f22000c1e1900 */
[----:B--2---:R-:W-:-:S03]  /*0390*/  @!P0 LOP3.LUT R15, R15, R18, RZ, 0x3c, !PT ;  /* 0x000000120f0f8212 */ /* 0x004fc600078e3cff */
[----:B------:R-:W2:Y:S01]  /*03a0*/  @!P0 LDG.E R18, desc[UR4][R10.64+0x8] ;  /* 0x000008040a128981 */ /* 0x000ea2000c1e1900 */
[----:B---3--:R-:W-:-:S03]  /*03b0*/  @!P0 LOP3.LUT R3, R3, R20, RZ, 0x3c, !PT ;  /* 0x0000001403038212 */ /* 0x008fc600078e3cff */
[----:B------:R-:W3:Y:S01]  /*03c0*/  @P1 LDG.E R20, desc[UR4][R10.64+0x24] ;  /* 0x000024040a141981 */ /* 0x000ee2000c1e1900 */
[----:B----4-:R-:W-:-:S03]  /*03d0*/  @P1 LOP3.LUT R15, R15, R22, RZ, 0x3c, !PT ;  /* 0x000000160f0f1212 */ /* 0x010fc600078e3cff */
[----:B------:R-:W4:Y:S01]  /*03e0*/  @P2 LDG.E R22, desc[UR4][R10.64+0x38] ;  /* 0x000038040a162981 */ /* 0x000f22000c1e1900 */
[----:B------:R-:W-:-:S03]  /*03f0*/  @P2 LOP3.LUT R15, R15, R26, RZ, 0x3c, !PT ;  /* 0x0000001a0f0f2212 */ /* 0x000fc600078e3cff */
[----:B------:R-:W4:Y:S01]  /*0400*/  @P4 LDG.E R26, desc[UR4][R10.64+0x50] ;  /* 0x000050040a1a4981 */ /* 0x000f22000c1e1900 */
[----:B------:R-:W-:-:S03]  /*0410*/  @!P0 LOP3.LUT R4, R4, R21, RZ, 0x3c, !PT ;  /* 0x0000001504048212 */ /* 0x000fc600078e3cff */
[----:B------:R-:W4:Y:S01]  /*0420*/  @P1 LDG.E R21, desc[UR4][R10.64+0x20] ;  /* 0x000020040a151981 */ /* 0x000f22000c1e1900 */
[----:B------:R-:W-:-:S03]  /*0430*/  @!P0 LOP3.LUT R2, R2, R23, RZ, 0x3c, !PT ;  /* 0x0000001702028212 */ /* 0x000fc600078e3cff */
[----:B------:R-:W4:Y:S01]  /*0440*/  @P2 LDG.E R23, desc[UR4][R10.64+0x2c] ;  /* 0x00002c040a172981 */ /* 0x000f22000c1e1900 */
[----:B------:R-:W-:-:S03]  /*0450*/  @P1 LOP3.LUT R4, R4, R25, RZ, 0x3c, !PT ;  /* 0x0000001904041212 */ /* 0x000fc600078e3cff */
[----:B------:R-:W4:Y:S01]  /*0460*/  @P2 LDG.E R25, desc[UR4][R10.64+0x34] ;  /* 0x000034040a192981 */ /* 0x000f22000c1e1900 */
[----:B--2---:R-:W-:-:S03]  /*0470*/  @!P0 LOP3.LUT R5, R5, R18, RZ, 0x3c, !PT ;  /* 0x0000001205058212 */ /* 0x004fc600078e3cff */
[----:B------:R-:W2:Y:S01]  /*0480*/  @P1 LDG.E R18, desc[UR4][R10.64+0x1c] ;  /* 0x00001c040a121981 */ /* 0x000ea2000c1e1900 */
[----:B---3--:R-:W-:-:S03]  /*0490*/  @P1 LOP3.LUT R3, R3, R20, RZ, 0x3c, !PT ;  /* 0x0000001403031212 */ /* 0x008fc600078e3cff */
[----:B------:R-:W3:Y:S01]  /*04a0*/  @P2 LDG.E R20, desc[UR4][R10.64+0x30] ;  /* 0x000030040a142981 */ /* 0x000ee2000c1e1900 */
[----:B----4-:R-:W-:-:S03]  /*04b0*/  @P2 LOP3.LUT R3, R3, R22, RZ, 0x3c, !PT ;  /* 0x0000001603032212 */ /* 0x010fc600078e3cff */
[----:B------:R-:W4:Y:S01]  /*04c0*/  @P3 LDG.E R22, desc[UR4][R10.64+0x4c] ;  /* 0x00004c040a163981 */ /* 0x000f22000c1e1900 */
[----:B------:R-:W-:-:S04]  /*04d0*/  @P3 LOP3.LUT R15, R15, R28, RZ, 0x3c, !PT ;  /* 0x0000001c0f0f3212 */ /* 0x000fc800078e3cff */
[----:B------:R-:W-:Y:S02]  /*04e0*/  @P4 LOP3.LUT R15, R15, R26, RZ, 0x3c, !PT ;  /* 0x0000001a0f0f4212 */ /* 0x000fe400078e3cff */
[----:B------:R-:W-:Y:S01]  /*04f0*/  @P1 LOP3.LUT R2, R2, R21, RZ, 0x3c, !PT ;  /* 0x0000001502021212 */ /* 0x000fe200078e3cff */
[----:B------:R-:W4:Y:S04]  /*0500*/  @P5 LDG.E R26, desc[UR4][R10.64+0x64] ;  /* 0x000064040a1a5981 */ /* 0x000f28000c1e1900 */
[----:B------:R-:W4:Y:S01]  /*0510*/  @P3 LDG.E R21, desc[UR4][R10.64+0x40] ;  /* 0x000040040a153981 */ /* 0x000f22000c1e1900 */
[----:B------:R-:W-:Y:S02]  /*0520*/  @P2 LOP3.LUT R4, R4, R23, RZ, 0x3c, !PT ;  /* 0x0000001704042212 */ /* 0x000fe400078e3cff */
[----:B------:R-:W-:Y:S01]  /*0530*/  @P2 LOP3.LUT R2, R2, R25, RZ, 0x3c, !PT ;  /* 0x0000001902022212 */ /* 0x000fe200078e3cff */
[----:B------:R-:W4:Y:S04]  /*0540*/  @P3 LDG.E R23, desc[UR4][R10.64+0x48] ;  /* 0x000048040a173981 */ /* 0x000f28000c1e1900 */
[----:B------:R-:W4:Y:S01]  /*0550*/  @P4 LDG.E R25, desc[UR4][R10.64+0x54] ;  /* 0x000054040a194981 */ /* 0x000f22000c1e1900 */
[----:B--2---:R-:W-:-:S03]  /*0560*/  @P1 LOP3.LUT R5, R5, R18, RZ, 0x3c, !PT ;  /* 0x0000001205051212 */ /* 0x004fc600078e3cff */
[----:B------:R-:W2:Y:S01]  /*0570*/  @P3 LDG.E R18, desc[UR4][R10.64+0x44] ;  /* 0x000044040a123981 */ /* 0x000ea2000c1e1900 */
[----:B---3--:R-:W-:-:S03]  /*0580*/  @P2 LOP3.LUT R5, R5, R20, RZ, 0x3c, !PT ;  /* 0x0000001405052212 */ /* 0x008fc600078e3cff */
[----:B------:R-:W3:Y:S01]  /*0590*/  @P4 LDG.E R20, desc[UR4][R10.64+0x58] ;  /* 0x000058040a144981 */ /* 0x000ee2000c1e1900 */
[----:B----4-:R-:W-:-:S03]  /*05a0*/  @P3 LOP3.LUT R3, R3, R22, RZ, 0x3c, !PT ;  /* 0x0000001603033212 */ /* 0x010fc600078e3cff */
[----:B------:R-:W4:Y:S01]  /*05b0*/  @P4 LDG.E R22, desc[UR4][R10.64+0x60] ;  /* 0x000060040a164981 */ /* 0x000f22000c1e1900 */
[----:B------:R-:W-:Y:S02]  /*05c0*/  LOP3.LUT P0, RZ, R24, 0x80, RZ, 0xc0, !PT ;  /* 0x0000008018ff7812 */ /* 0x000fe4000780c0ff */
[----:B------:R-:W-:Y:S02]  /*05d0*/  @P5 LOP3.LUT R15, R15, R26, RZ, 0x3c, !PT ;  /* 0x0000001a0f0f5212 */ /* 0x000fe400078e3cff */
[----:B------:R-:W4:Y:S01]  /*05e0*/  @P6 LDG.E R26, desc[UR4][R10.64+0x78] ;  /* 0x000078040a1a6981 */ /* 0x000f22000c1e1900 */
[----:B------:R-:W-:-:S03]  /*05f0*/  @P3 LOP3.LUT R4, R4, R21, RZ, 0x3c, !PT ;  /* 0x0000001504043212 */ /* 0x000fc600078e3cff */
[----:B------:R-:W4:Y:S01]  /*0600*/  @P4 LDG.E R21, desc[UR4][R10.64+0x5c] ;  /* 0x00005c040a154981 */ /* 0x000f22000c1e1900 */
[----:B------:R-:W-:-:S03]  /*0610*/  @P3 LOP3.LUT R2, R2, R23, RZ, 0x3c, !PT ;  /* 0x0000001702023212 */ /* 0x000fc600078e3cff */
[----:B------:R-:W4:Y:S01]  /*0620*/  @P5 LDG.E R23, desc[UR4][R10.64+0x68] ;  /* 0x000068040a175981 */ /* 0x000f22000c1e1900 */
[----:B------:R-:W-:-:S03]  /*0630*/  @P4 LOP3.LUT R4, R4, R25, RZ, 0x3c, !PT ;  /* 0x0000001904044212 */ /* 0x000fc600078e3cff */
[----:B------:R-:W4:Y:S01]  /*0640*/  @P5 LDG.E R25, desc[UR4][R10.64+0x70] ;  /* 0x000070040a195981 */ /* 0x000f22000c1e1900 */
[----:B--2---:R-:W-:-:S03]  /*0650*/  @P3 LOP3.LUT R5, R5, R18, RZ, 0x3c, !PT ;  /* 0x0000001205053212 */ /* 0x004fc600078e3cff */
[----:B------:R-:W2:Y:S01]  /*0660*/  @P5 LDG.E R18, desc[UR4][R10.64+0x6c] ;  /* 0x00006c040a125981 */ /* 0x000ea2000c1e1900 */
[----:B---3--:R-:W-:-:S03]  /*0670*/  @P4 LOP3.LUT R5, R5, R20, RZ, 0x3c, !PT ;  /* 0x0000001405054212 */ /* 0x008fc600078e3cff */
[----:B------:R-:W3:Y:S01]  /*0680*/  @P5 LDG.E R20, desc[UR4][R10.64+0x74] ;  /* 0x000074040a145981 */ /* 0x000ee2000c1e1900 */
[----:B----4-:R-:W-:-:S03]  /*0690*/  @P4 LOP3.LUT R3, R3, R22, RZ, 0x3c, !PT ;  /* 0x0000001603034212 */ /* 0x010fc600078e3cff */
[----:B------:R-:W4:Y:S01]  /*06a0*/  @P0 LDG.E R22, desc[UR4][R10.64+0x8c] ;  /* 0x00008c040a160981 */ /* 0x000f22000c1e1900 */
[----:B------:R-:W-:-:S03]  /*06b0*/  @P6 LOP3.LUT R15, R15, R26, RZ, 0x3c, !PT ;  /* 0x0000001a0f0f6212 */ /* 0x000fc600078e3cff */
        /* <DEDUP_REMOVED lines=13> */
[----:B------:R-:W-:Y:S02]  /*0790*/  @P6 LOP3.LUT R4, R4, R27, RZ, 0x3c, !PT ;  /* 0x0000001b04046212 */ /* 0x000fe400078e3cff */
[----:B------:R-:W-:Y:S02]  /*07a0*/  @P6 LOP3.LUT R2, R2, R21, RZ, 0x3c, !PT ;  /* 0x0000001502026212 */ /* 0x000fe400078e3cff */
[----:B------:R-:W-:Y:S02]  /*07b0*/  @P0 LOP3.LUT R4, R4, R23, RZ, 0x3c, !PT ;  /* 0x0000001704040212 */ /* 0x000fe400078e3cff */
[----:B------:R-:W-:Y:S02]  /*07c0*/  @P0 LOP3.LUT R2, R2, R25, RZ, 0x3c, !PT ;  /* 0x0000001902020212 */ /* 0x000fe400078e3cff */
[----:B--2---:R-:W-:Y:S02]  /*07d0*/  @P6 LOP3.LUT R5, R5, R18, RZ, 0x3c, !PT ;  /* 0x0000001205056212 */ /* 0x004fe400078e3cff */
[----:B---3--:R-:W-:-:S02]  /*07e0*/  @P6 LOP3.LUT R3, R3, R20, RZ, 0x3c, !PT ;  /* 0x0000001403036212 */ /* 0x008fc400078e3cff */
[----:B----4-:R-:W-:Y:S02]  /*07f0*/  @P0 LOP3.LUT R5, R5, R22, RZ, 0x3c, !PT ;  /* 0x0000001605050212 */ /* 0x010fe400078e3cff */
[----:B------:R-:W-:Y:S02]  /*0800*/  @P0 LOP3.LUT R3, R3, R26, RZ, 0x3c, !PT ;  /* 0x0000001a03030212 */ /* 0x000fe400078e3cff */
[----:B------:R-:W-:-:S13]  /*0810*/  R2P PR, R24.B1, 0x7f ;  /* 0x0000007f18007804 */ /* 0x000fda0000001000 */
[----:B------:R-:W2:Y:S04]  /*0820*/  @P0 LDG.E R18, desc[UR4][R10.64+0xa0] ;  /* 0x0000a0040a120981 */ /* 0x000ea8000c1e1900 */
[----:B------:R-:W3:Y:S04]  /*0830*/  @P1 LDG.E R22, desc[UR4][R10.64+0xb4] ;  /* 0x0000b4040a161981 */ /* 0x000ee8000c1e1900 */
[----:B------:R-:W4:Y:S04]  /*0840*/  @P2 LDG.E R26, desc[UR4][R10.64+0xc8] ;  /* 0x0000c8040a1a2981 */ /* 0x000f28000c1e1900 */
[----:B------:R-:W4:Y:S04]  /*0850*/  @P3 LDG.E R28, desc[UR4][R10.64+0xdc] ;  /* 0x0000dc040a1c3981 */ /* 0x000f28000c1e1900 */
[----:B------:R-:W4:Y:S04]  /*0860*/  @P0 LDG.E R23, desc[UR4][R10.64+0xa4] ;  /* 0x0000a4040a170981 */ /* 0x000f28000c1e1900 */
[----:B------:R-:W4:Y:S04]  /*0870*/  @P0 LDG.E R20, desc[UR4][R10.64+0xa8] ;  /* 0x0000a8040a140981 */ /* 0x000f28000c1e1900 */
[----:B------:R-:W4:Y:S04]  /*0880*/  @P4 LDG.E R25, desc[UR4][R10.64+0xf0] ;  /* 0x0000f0040a194981 */ /* 0x000f28000c1e1900 */
        /* <DEDUP_REMOVED lines=21> */
[----:B------:R-:W-:Y:S02]  /*09e0*/  LOP3.LUT P0, RZ, R24, 0x8000, RZ, 0xc0, !PT ;  /* 0x0000800018ff7812 */ /* 0x000fe4000780c0ff */
[----:B----4-:R-:W-:Y:S01]  /*09f0*/  @P5 LOP3.LUT R15, R15, R26, RZ, 0x3c, !PT ;  /* 0x0000001a0f0f5212 */ /* 0x010fe200078e3cff */
[----:B------:R-:W4:Y:S04]  /*0a00*/  @P3 LDG.E R24, desc[UR4][R10.64+0xe4] ;  /* 0x0000e4040a183981 */ /* 0x000f28000c1e1900 */
[----:B------:R-:W2:Y:S01]  /*0a10*/  @P6 LDG.E R26, desc[UR4][R10.64+0x118] ;  /* 0x000118040a1a6981 */ /* 0x000ea2000c1e1900 */
        /* <DEDUP_REMOVED lines=8> */
[----:B---3--:R-:W-:-:S03]  /*0aa0*/  @P2 LOP3.LUT R3, R3, R22, RZ, 0x3c, !PT ;  /* 0x0000001603032212 */ /* 0x008fc600078e3cff */
[----:B------:R-:W3:Y:S01]  /*0ab0*/  @P4 LDG.E R22, desc[UR4][R10.64+0x100] ;  /* 0x000100040a164981 */ /* 0x000ee2000c1e1900 */
[----:B--2---:R-:W-:-:S03]  /*0ac0*/  @P6 LOP3.LUT R15, R15, R26, RZ, 0x3c, !PT ;  /* 0x0000001a0f0f6212 */ /* 0x004fc600078e3cff */
[----:B------:R-:W2:Y:S01]  /*0ad0*/  @P0 LDG.E R26, desc[UR4][R10.64+0x12c] ;  /* 0x00012c040a1a0981 */ /* 0x000ea2000c1e1900 */
[----:B----4-:R-:W-:-:S03]  /*0ae0*/  @P2 LOP3.LUT R2, R2, R23, RZ, 0x3c, !PT ;  /* 0x0000001702022212 */ /* 0x010fc600078e3cff */
[----:B------:R-:W4:Y:S01]  /*0af0*/  @P4 LDG.E R23, desc[UR4][R10.64+0xfc] ;  /* 0x0000fc040a174981 */ /* 0x000f22000c1e1900 */
[----:B------:R-:W-:-:S03]  /*0b00*/  @P2 LOP3.LUT R5, R5, R20, RZ, 0x3c, !PT ;  /* 0x0000001405052212 */ /* 0x000fc600078e3cff */
[----:B------:R-:W4:Y:S01]  /*0b10*/  @P4 LDG.E R20, desc[UR4][R10.64+0xf8] ;  /* 0x0000f8040a144981 */ /* 0x000f22000c1e1900 */
[----:B------:R-:W-:Y:S02]  /*0b20*/  @P3 LOP3.LUT R2, R2, R27, RZ, 0x3c, !PT ;  /* 0x0000001b02023212 */ /* 0x000fe400078e3cff */
[----:B------:R-:W-:Y:S01]  /*0b30*/  @P3 LOP3.LUT R4, R4, R25, RZ, 0x3c, !PT ;  /* 0x0000001904043212 */ /* 0x000fe200078e3cff */
[----:B------:R-:W4:Y:S01]  /*0b40*/  @P5 LDG.E R27, desc[UR4][R10.64+0x110] ;  /* 0x000110040a1b5981 */ /* 0x000f22000c1e1900 */
[----:B------:R-:W-:-:S03]  /*0b50*/  @P3 LOP3.LUT R5, R5, R24, RZ, 0x3c, !PT ;  /* 0x0000001805053212 */ /* 0x000fc600078e3cff */
[----:B------:R-:W4:Y:S04]  /*0b60*/  @P5 LDG.E R25, desc[UR4][R10.64+0x108] ;  /* 0x000108040a195981 */ /* 0x000f28000c1e1900 */
        /* <DEDUP_REMOVED lines=19> */
[----:B------:R-:W-:-:S05]  /*0ca0*/  VIADD R19, R19, 0x10 ;  /* 0x0000001013137836 */ /* 0x000fca0000000000 */
[----:B------:R-:W-:Y:S02]  /*0cb0*/  ISETP.NE.AND P1, PT, R19, 0x20, PT ;  /* 0x000000201300780c */ /* 0x000fe40003f25270 */
[----:B------:R-:W-:Y:S02]  /*0cc0*/  @P5 LOP3.LUT R3, R3, R18, RZ, 0x3c, !PT ;  /* 0x0000001203035212 */ /* 0x000fe400078e3cff */
[----:B------:R-:W-:Y:S02]  /*0cd0*/  @P6 LOP3.LUT R4, R4, R21, RZ, 0x3c, !PT ;  /* 0x0000001504046212 */ /* 0x000fe400078e3cff */
[----:B---3--:R-:W-:-:S04]  /*0ce0*/  @P6 LOP3.LUT R3, R3, R22, RZ, 0x3c, !PT ;  /* 0x0000001603036212 */ /* 0x008fc800078e3cff */
[----:B--2---:R-:W-:Y:S02]  /*0cf0*/  @P0 LOP3.LUT R3, R3, R26, RZ, 0x3c, !PT ;  /* 0x0000001a03030212 */ /* 0x004fe400078e3cff */
[----:B----4-:R-:W-:Y:S02]  /*0d00*/  @P6 LOP3.LUT R2, R2, R23, RZ, 0x3c, !PT ;  /* 0x0000001702026212 */ /* 0x010fe400078e3cff */
[----:B------:R-:W-:Y:S02]  /*0d10*/  @P6 LOP3.LUT R5, R5, R20, RZ, 0x3c, !PT ;  /* 0x0000001405056212 */ /* 0x000fe400078e3cff */
[----:B------:R-:W-:Y:S02]  /*0d20*/  @P0 LOP3.LUT R2, R2, R27, RZ, 0x3c, !PT ;  /* 0x0000001b02020212 */ /* 0x000fe400078e3cff */
[----:B------:R-:W-:Y:S02]  /*0d30*/  @P0 LOP3.LUT R4, R4, R25, RZ, 0x3c, !PT ;  /* 0x0000001904040212 */ /* 0x000fe400078e3cff */
[----:B------:R-:W-:Y:S01]  /*0d40*/  @P0 LOP3.LUT R5, R5, R24, RZ, 0x3c, !PT ;  /* 0x0000001805050212 */ /* 0x000fe200078e3cff */
[----:B------:R-:W-:Y:S06]  /*0d50*/  @P1 BRA `(.L_x_147) ;  /* 0xfffffff400481947 */ /* 0x000fec000383ffff */
[----:B------:R-:W-:-:S05]  /*0d60*/  VIADD R17, R17, 0x1 ;  /* 0x0000000111117836 */ /* 0x000fca0000000000 */
[----:B------:R-:W-:-:S13]  /*0d70*/  ISETP.NE.AND P0, PT, R17, 0x5, PT ;  /* 0x000000051100780c */ /* 0x000fda0003f05270 */
[----:B------:R-:W-:Y:S05]  /*0d80*/  @P0 BRA `(.L_x_148) ;  /* 0xfffffff400300947 */ /* 0x000fea000383ffff */
[----:B------:R0:W-:Y:S01]  /*0d90*/  STG.E.64 desc[UR4][R6.64+0x8], R4 ;  /* 0x0000080406007986 */ /* 0x0001e2000c101b04 */
[----:B------:R-:W-:Y:S01]  /*0da0*/  VIADD R14, R14, 0x1 ;  /* 0x000000010e0e7836 */ /* 0x000fe20000000000 */
[----:B------:R-:W-:Y:S02]  /*0db0*/  LOP3.LUT R11, R13, 0x3, RZ, 0xc0, !PT ;  /* 0x000000030d0b7812 */ /* 0x000fe400078ec0ff */
[----:B------:R0:W-:Y:S02]  /*0dc0*/  STG.E.64 desc[UR4][R6.64+0x10], R2 ;  /* 0x0000100206007986 */ /* 0x0001e4000c101b04 */
[----:B------:R-:W-:Y:S02]  /*0dd0*/  ISETP.GE.U32.AND P0, PT, R14, R11, PT ;  /* 0x0000000b0e00720c */ /* 0x000fe40003f06070 */
[----:B------:R0:W-:Y:S11]  /*0de0*/  STG.E desc[UR4][R6.64+0x4], R15 ;  /* 0x0000040f06007986 */ /* 0x0001f6000c101904 */
[----:B------:R-:W-:Y:S05]  /*0df0*/  @!P0 BRA `(.L_x_149) ;  /* 0xfffffff400048947 */ /* 0x000fea000383ffff */
.L_x_146:
[----:B------:R-:W-:Y:S05]  /*0e00*/  BSYNC.RECONVERGENT B1 ;  /* 0x0000000000017941 */ /* 0x000fea0003800200 */
.L_x_145:
[C---:B------:R-:W-:Y:S01]  /*0e10*/  ISETP.GT.U32.AND P0, PT, R13.reuse, 0x3, PT ;  /* 0x000000030d00780c */ /* 0x040fe20003f04070 */
[----:B------:R-:W-:Y:S01]  /*0e20*/  VIADD R12, R12, 0x1 ;  /* 0x000000010c0c7836 */ /* 0x000fe20000000000 */
[--C-:B------:R-:W-:Y:S02]  /*0e30*/  SHF.R.U64 R13, R13, 0x2, R0.reuse ;  /* 0x000000020d0d7819 */ /* 0x100fe40000001200 */
[----:B------:R-:W-:Y:S02]  /*0e40*/  ISETP.GT.U32.AND.EX P0, PT, R0, RZ, PT, P0 ;  /* 0x000000ff0000720c */ /* 0x000fe40003f04100 */
[----:B------:R-:W-:-:S11]  /*0e50*/  SHF.R.U32.HI R0, RZ, 0x2, R0 ;  /* 0x00000002ff007819 */ /* 0x000fd60000011600 */
[----:B------:R-:W-:Y:S05]  /*0e60*/  @P0 BRA `(.L_x_150) ;  /* 0xfffffff000c80947 */ /* 0x000fea000383ffff */
.L_x_144:
[----:B------:R-:W-:Y:S05]  /*0e70*/  BSYNC.RECONVERGENT B0 ;  /* 0x0000000000007941 */ /* 0x000fea0003800200 */
.L_x_143:
[----:B------:R-:W-:Y:S04]  /*0e80*/  STG.E.64 desc[UR4][R6.64+0x18], RZ ;  /* 0x000018ff06007986 */ /* 0x000fe8000c101b04 */
[----:B------:R-:W-:Y:S04]  /*0e90*/  STG.E desc[UR4][R6.64+0x20], RZ ;  /* 0x000020ff06007986 */ /* 0x000fe8000c101904 */
[----:B------:R-:W-:Y:S01]  /*0ea0*/  STG.E.64 desc[UR4][R6.64+0x28], RZ ;  /* 0x000028ff06007986 */ /* 0x000fe2000c101b04 */
[----:B------:R-:W-:Y:S05]  /*0eb0*/  EXIT ;  /* 0x000000000000794d */ /* 0x000fea0003800000 */
.L_x_151:
        /* <DEDUP_REMOVED lines=12> */
.L_x_156:


//--------------------- .nv.global.init           --------------------------
	.section	.nv.global.init,"aw",@progbits
	.align	4
.nv.global.init:
	.type		mrg32k3aM1SubSeq,@object
	.size		mrg32k3aM1SubSeq,(mrg32k3aM2SubSeq - mrg32k3aM1SubSeq)
mrg32k3aM1SubSeq:
        /*0000*/ 	.byte	0x0b, 0xcc, 0xee, 0x04, 0x73, 0x29, 0x8b, 0x6f, 0xf6, 0x53, 0x03, 0xf6, 0x23, 0xf6, 0xea, 0xda
        /* <DEDUP_REMOVED lines=125> */
	.type		mrg32k3aM2SubSeq,@object
	.size		mrg32k3aM2SubSeq,(mrg32k3aM1 - mrg32k3aM2SubSeq)
mrg32k3aM2SubSeq:
        /* <DEDUP_REMOVED lines=126> */
	.type		mrg32k3aM1,@object
	.size		mrg32k3aM1,(mrg32k3aM1Seq - mrg32k3aM1)
mrg32k3aM1:
        /* <DEDUP_REMOVED lines=144> */
	.type		mrg32k3aM1Seq,@object
	.size		mrg32k3aM1Seq,(mrg32k3aM2 - mrg32k3aM1Seq)
mrg32k3aM1Seq:
        /* <DEDUP_REMOVED lines=144> */
	.type		mrg32k3aM2,@object
	.size		mrg32k3aM2,(mrg32k3aM2Seq - mrg32k3aM2)
mrg32k3aM2:
        /* <DEDUP_REMOVED lines=144> */
	.type		mrg32k3aM2Seq,@object
	.size		mrg32k3aM2Seq,(precalc_xorwow_matrix - mrg32k3aM2Seq)
mrg32k3aM2Seq:
        /* <DEDUP_REMOVED lines=144> */
	.type		precalc_xorwow_matrix,@object
	.size		precalc_xorwow_matrix,(precalc_xorwow_offset_matrix - precalc_xorwow_matrix)
precalc_xorwow_matrix:
        /* <DEDUP_REMOVED lines=6400> */
	.type		precalc_xorwow_offset_matrix,@object
	.size		precalc_xorwow_offset_matrix,($str$4 - precalc_xorwow_offset_matrix)
precalc_xorwow_offset_matrix:
        /* <DEDUP_REMOVED lines=6400> */
	.type		$str$4,@object
	.size		$str$4,($str$6 - $str$4)
$str$4:
        /*353c0*/ 	.byte	0x2d, 0x2d, 0x49, 0x44, 0x3a, 0x25, 0x64, 0x20, 0x00
	.type		$str$6,@object
	.size		$str$6,($str$5 - $str$6)
$str$6:
        /*353c9*/ 	.byte	0x49, 0x6e, 0x69, 0x74, 0x69, 0x61, 0x6c, 0x69, 0x7a, 0x65, 0x64, 0x20, 0x00
	.type		$str$5,@object
	.size		$str$5,($str$8 - $str$5)
$str$5:
        /*353d6*/ 	.byte	0x44, 0x5f, 0x46, 0x69, 0x74, 0x6e, 0x65, 0x73, 0x73, 0x3a, 0x20, 0x25, 0x6c, 0x66, 0x0a, 0x00
	.type		$str$8,@object
	.size		$str$8,($str$3 - $str$8)
$str$8:
        /*353e6*/ 	.byte	0x3d, 0x49, 0x74, 0x65, 0x72, 0x61, 0x74, 0x69, 0x6f, 0x6e, 0x20, 0x25, 0x64, 0x20, 0x68, 0x61
        /*353f6*/ 	.byte	0x73, 0x20, 0x70, 0x72, 0x69, 0x6e, 0x74, 0x65, 0x64, 0x0a, 0x00
	.type		$str$3,@object
	.size		$str$3,($str$7 - $str$3)
$str$3:
        /*35401*/ 	.byte	0x41, 0x76, 0x65, 0x72, 0x61, 0x67, 0x65, 0x44, 0x72, 0x69, 0x66, 0x74, 0x50, 0x65, 0x72, 0x63
        /*35411*/ 	.byte	0x65, 0x6e, 0x74, 0x61, 0x67, 0x65, 0x3a, 0x20, 0x25, 0x66, 0x0a, 0x00
	.type		$str$7,@object
	.size		$str$7,($str - $str$7)
$str$7:
        /*3541d*/ 	.byte	0x0a, 0x3d, 0x3e, 0x47, 0x50, 0x55, 0x20, 0x49, 0x74, 0x65, 0x72, 0x61, 0x74, 0x69, 0x6f, 0x6e
        /*3542d*/ 	.byte	0x20, 0x25, 0x64, 0x20, 0x68, 0x61, 0x73, 0x20, 0x63, 0x6f, 0x6d, 0x70, 0x6c, 0x65, 0x74, 0x65
        /*3543d*/ 	.byte	0x64, 0x3a, 0x00
	.type		$str,@object
	.size		$str,(.L_9 - $str)
$str:
        /*35440*/ 	.byte	0x2d, 0x2d, 0x3e, 0x20, 0x44, 0x65, 0x76, 0x69, 0x63, 0x65, 0x20, 0x43, 0x68, 0x72, 0x6f, 0x6d
        /*35450*/ 	.byte	0x6f, 0x73, 0x6f, 0x6d, 0x65, 0x3a, 0x20, 0x28, 0x41, 0x3a, 0x25, 0x6c, 0x66, 0x2c, 0x20, 0x42
        /*35460*/ 	.byte	0x3a, 0x25, 0x6c, 0x66, 0x29, 0x20, 0x20, 0x00
.L_9:


//--------------------- .nv.shared._Z16geneticAlgorithmbP10ChromosomeP17curandStateXORWOWP7ProjectS0_ --------------------------
	.section	.nv.shared._Z16geneticAlgorithmbP10ChromosomeP17curandStateXORWOWP7ProjectS0_,"aw",@nobits
	.sectionflags	@""
	.align	8
.nv.shared._Z16geneticAlgorithmbP10ChromosomeP17curandStateXORWOWP7ProjectS0_:
	.zero		2224


//--------------------- .nv.shared.reserved.0     --------------------------
	.section	.nv.shared.reserved.0,"aw",@nobits
	.weak		__nv_reservedSMEM_offset_0_alias
	.size		__nv_reservedSMEM_offset_0_alias, 0, 64
	.other		__nv_reservedSMEM_offset_0_alias,@"STO_CUDA_RESERVED_SHARED STV_DEFAULT"
__nv_reservedSMEM_offset_0_alias:
	.zero		0
	.zero		64


//--------------------- .nv.constant0._Z16geneticAlgorithmbP10ChromosomeP17curandStateXORWOWP7ProjectS0_ --------------------------
	.section	.nv.constant0._Z16geneticAlgorithmbP10ChromosomeP17curandStateXORWOWP7ProjectS0_,"a",@progbits
	.sectionflags	@""
	.align	4
.nv.constant0._Z16geneticAlgorithmbP10ChromosomeP17curandStateXORWOWP7ProjectS0_:
	.zero		936


//--------------------- .nv.constant0._Z17setupRandomStreamjP17curandStateXORWOW --------------------------
	.section	.nv.constant0._Z17setupRandomStreamjP17curandStateXORWOW,"a",@progbits
	.sectionflags	@""
	.align	4
.nv.constant0._Z17setupRandomStreamjP17curandStateXORWOW:
	.zero		912


//--------------------- SYMBOLS --------------------------

	.type		.nv.reservedSmem.offset0,@object
	.size		.nv.reservedSmem.offset0,0x4
	.type		.nv.reservedSmem.cap,@object
	.size		.nv.reservedSmem.cap,0x4
	.type		vprintf,@function
